//
// Generated by NVIDIA NVVM Compiler
//
// Compiler Build ID: CL-36424714
// Cuda compilation tools, release 13.0, V13.0.88
// Based on NVVM 20.0.0
//

.version 9.0
.target sm_100
.address_size 64

	// .globl	_Z20map_print_i32_kernelPKii
.extern .func  (.param .b32 func_retval0) vprintf
(
	.param .b64 vprintf_param_0,
	.param .b64 vprintf_param_1
)
;
// _ZZ21map_cast_u8_to_f32_vsPKjiPfiE5cache has been demoted
// _ZZ23map_cast_u8_to_f32_vs_nPKjiPfiE5cache has been demoted
.global .align 1 .b8 $str[23] = {68, 69, 66, 85, 71, 58, 32, 112, 114, 105, 110, 116, 58, 32, 91, 37, 100, 93, 32, 37, 100, 10};
.global .align 1 .b8 $str$1[23] = {68, 69, 66, 85, 71, 58, 32, 112, 114, 105, 110, 116, 58, 32, 91, 37, 100, 93, 32, 37, 103, 10};

.visible .entry _Z20map_print_i32_kernelPKii(
	.param .u64 .ptr .align 1 _Z20map_print_i32_kernelPKii_param_0,
	.param .u32 _Z20map_print_i32_kernelPKii_param_1
)
{
	.local .align 8 .b8 	__local_depot0[8];
	.reg .b64 	%SP;
	.reg .b64 	%SPL;
	.reg .pred 	%p<2>;
	.reg .b32 	%r<9>;
	.reg .b64 	%rd<9>;

	mov.u64 	%SPL, __local_depot0;
	cvta.local.u64 	%SP, %SPL;
	ld.param.u64 	%rd1, [_Z20map_print_i32_kernelPKii_param_0];
	ld.param.u32 	%r2, [_Z20map_print_i32_kernelPKii_param_1];
	mov.u32 	%r3, %tid.x;
	mov.u32 	%r4, %ctaid.x;
	mov.u32 	%r5, %ntid.x;
	mad.lo.s32 	%r1, %r4, %r5, %r3;
	setp.ge.s32 	%p1, %r1, %r2;
	@%p1 bra 	$L__BB0_2;
	add.u64 	%rd2, %SP, 0;
	add.u64 	%rd3, %SPL, 0;
	cvta.to.global.u64 	%rd4, %rd1;
	mul.wide.s32 	%rd5, %r1, 4;
	add.s64 	%rd6, %rd4, %rd5;
	ld.global.u32 	%r6, [%rd6];
	st.local.v2.u32 	[%rd3], {%r1, %r6};
	mov.u64 	%rd7, $str;
	cvta.global.u64 	%rd8, %rd7;
	{ // callseq 0, 0
	.param .b64 param0;
	st.param.b64 	[param0], %rd8;
	.param .b64 param1;
	st.param.b64 	[param1], %rd2;
	.param .b32 retval0;
	call.uni (retval0), 
	vprintf, 
	(
	param0, 
	param1
	);
	ld.param.b32 	%r7, [retval0];
	} // callseq 0
$L__BB0_2:
	ret;

}
	// .globl	_Z20map_print_f32_kernelPKfi
.visible .entry _Z20map_print_f32_kernelPKfi(
	.param .u64 .ptr .align 1 _Z20map_print_f32_kernelPKfi_param_0,
	.param .u32 _Z20map_print_f32_kernelPKfi_param_1
)
{
	.local .align 16 .b8 	__local_depot1[16];
	.reg .b64 	%SP;
	.reg .b64 	%SPL;
	.reg .pred 	%p<2>;
	.reg .b32 	%r<8>;
	.reg .b32 	%f<2>;
	.reg .b64 	%rd<9>;
	.reg .b64 	%fd<2>;

	mov.u64 	%SPL, __local_depot1;
	cvta.local.u64 	%SP, %SPL;
	ld.param.u64 	%rd1, [_Z20map_print_f32_kernelPKfi_param_0];
	ld.param.u32 	%r2, [_Z20map_print_f32_kernelPKfi_param_1];
	mov.u32 	%r3, %tid.x;
	mov.u32 	%r4, %ctaid.x;
	mov.u32 	%r5, %ntid.x;
	mad.lo.s32 	%r1, %r4, %r5, %r3;
	setp.ge.s32 	%p1, %r1, %r2;
	@%p1 bra 	$L__BB1_2;
	add.u64 	%rd2, %SP, 0;
	add.u64 	%rd3, %SPL, 0;
	cvta.to.global.u64 	%rd4, %rd1;
	mul.wide.s32 	%rd5, %r1, 4;
	add.s64 	%rd6, %rd4, %rd5;
	ld.global.f32 	%f1, [%rd6];
	cvt.f64.f32 	%fd1, %f1;
	st.local.u32 	[%rd3], %r1;
	st.local.f64 	[%rd3+8], %fd1;
	mov.u64 	%rd7, $str$1;
	cvta.global.u64 	%rd8, %rd7;
	{ // callseq 1, 0
	.param .b64 param0;
	st.param.b64 	[param0], %rd8;
	.param .b64 param1;
	st.param.b64 	[param1], %rd2;
	.param .b32 retval0;
	call.uni (retval0), 
	vprintf, 
	(
	param0, 
	param1
	);
	ld.param.b32 	%r6, [retval0];
	} // callseq 1
$L__BB1_2:
	ret;

}
	// .globl	_Z27map_set_constant_i32_kernelPiii
.visible .entry _Z27map_set_constant_i32_kernelPiii(
	.param .u64 .ptr .align 1 _Z27map_set_constant_i32_kernelPiii_param_0,
	.param .u32 _Z27map_set_constant_i32_kernelPiii_param_1,
	.param .u32 _Z27map_set_constant_i32_kernelPiii_param_2
)
{
	.reg .pred 	%p<2>;
	.reg .b32 	%r<7>;
	.reg .b64 	%rd<5>;

	ld.param.u64 	%rd1, [_Z27map_set_constant_i32_kernelPiii_param_0];
	ld.param.u32 	%r3, [_Z27map_set_constant_i32_kernelPiii_param_1];
	ld.param.u32 	%r2, [_Z27map_set_constant_i32_kernelPiii_param_2];
	mov.u32 	%r4, %tid.x;
	mov.u32 	%r5, %ctaid.x;
	mov.u32 	%r6, %ntid.x;
	mad.lo.s32 	%r1, %r5, %r6, %r4;
	setp.ge.s32 	%p1, %r1, %r3;
	@%p1 bra 	$L__BB2_2;
	cvta.to.global.u64 	%rd2, %rd1;
	mul.wide.s32 	%rd3, %r1, 4;
	add.s64 	%rd4, %rd2, %rd3;
	st.global.u32 	[%rd4], %r2;
$L__BB2_2:
	ret;

}
	// .globl	_Z27map_set_constant_f32_kernelPfif
.visible .entry _Z27map_set_constant_f32_kernelPfif(
	.param .u64 .ptr .align 1 _Z27map_set_constant_f32_kernelPfif_param_0,
	.param .u32 _Z27map_set_constant_f32_kernelPfif_param_1,
	.param .f32 _Z27map_set_constant_f32_kernelPfif_param_2
)
{
	.reg .pred 	%p<2>;
	.reg .b32 	%r<6>;
	.reg .b32 	%f<2>;
	.reg .b64 	%rd<5>;

	ld.param.u64 	%rd1, [_Z27map_set_constant_f32_kernelPfif_param_0];
	ld.param.u32 	%r2, [_Z27map_set_constant_f32_kernelPfif_param_1];
	ld.param.f32 	%f1, [_Z27map_set_constant_f32_kernelPfif_param_2];
	mov.u32 	%r3, %tid.x;
	mov.u32 	%r4, %ctaid.x;
	mov.u32 	%r5, %ntid.x;
	mad.lo.s32 	%r1, %r4, %r5, %r3;
	setp.ge.s32 	%p1, %r1, %r2;
	@%p1 bra 	$L__BB3_2;
	cvta.to.global.u64 	%rd2, %rd1;
	mul.wide.s32 	%rd3, %r1, 4;
	add.s64 	%rd4, %rd2, %rd3;
	st.global.f32 	[%rd4], %f1;
$L__BB3_2:
	ret;

}
	// .globl	_Z20map_cast_u8_to_f32_vPKjiPfi
.visible .entry _Z20map_cast_u8_to_f32_vPKjiPfi(
	.param .u64 .ptr .align 1 _Z20map_cast_u8_to_f32_vPKjiPfi_param_0,
	.param .u32 _Z20map_cast_u8_to_f32_vPKjiPfi_param_1,
	.param .u64 .ptr .align 1 _Z20map_cast_u8_to_f32_vPKjiPfi_param_2,
	.param .u32 _Z20map_cast_u8_to_f32_vPKjiPfi_param_3
)
{
	.reg .pred 	%p<6>;
	.reg .b32 	%r<18>;
	.reg .b32 	%f<5>;
	.reg .b64 	%rd<9>;

	ld.param.u64 	%rd2, [_Z20map_cast_u8_to_f32_vPKjiPfi_param_0];
	ld.param.u32 	%r5, [_Z20map_cast_u8_to_f32_vPKjiPfi_param_1];
	ld.param.u64 	%rd3, [_Z20map_cast_u8_to_f32_vPKjiPfi_param_2];
	ld.param.u32 	%r4, [_Z20map_cast_u8_to_f32_vPKjiPfi_param_3];
	mov.u32 	%r6, %tid.x;
	mov.u32 	%r7, %ctaid.x;
	mov.u32 	%r8, %ntid.x;
	mad.lo.s32 	%r1, %r7, %r8, %r6;
	shl.b32 	%r2, %r1, 2;
	setp.ge.s32 	%p1, %r1, %r5;
	@%p1 bra 	$L__BB4_9;
	cvta.to.global.u64 	%rd4, %rd3;
	cvta.to.global.u64 	%rd5, %rd2;
	mul.wide.s32 	%rd6, %r1, 4;
	add.s64 	%rd7, %rd5, %rd6;
	ld.global.u32 	%r3, [%rd7];
	setp.ge.s32 	%p2, %r2, %r4;
	mul.wide.s32 	%rd8, %r2, 4;
	add.s64 	%rd1, %rd4, %rd8;
	@%p2 bra 	$L__BB4_3;
	and.b32  	%r9, %r3, 255;
	cvt.rn.f32.u32 	%f1, %r9;
	st.global.f32 	[%rd1], %f1;
$L__BB4_3:
	add.s32 	%r10, %r2, 1;
	setp.ge.s32 	%p3, %r10, %r4;
	@%p3 bra 	$L__BB4_5;
	shr.u32 	%r11, %r3, 8;
	and.b32  	%r12, %r11, 255;
	cvt.rn.f32.u32 	%f2, %r12;
	st.global.f32 	[%rd1+4], %f2;
$L__BB4_5:
	add.s32 	%r13, %r2, 2;
	setp.ge.s32 	%p4, %r13, %r4;
	@%p4 bra 	$L__BB4_7;
	shr.u32 	%r14, %r3, 16;
	and.b32  	%r15, %r14, 255;
	cvt.rn.f32.u32 	%f3, %r15;
	st.global.f32 	[%rd1+8], %f3;
$L__BB4_7:
	add.s32 	%r16, %r2, 3;
	setp.ge.s32 	%p5, %r16, %r4;
	@%p5 bra 	$L__BB4_9;
	shr.u32 	%r17, %r3, 24;
	cvt.rn.f32.u32 	%f4, %r17;
	st.global.f32 	[%rd1+12], %f4;
$L__BB4_9:
	ret;

}
	// .globl	_Z21map_cast_u8_to_f32_vsPKjiPfi
.visible .entry _Z21map_cast_u8_to_f32_vsPKjiPfi(
	.param .u64 .ptr .align 1 _Z21map_cast_u8_to_f32_vsPKjiPfi_param_0,
	.param .u32 _Z21map_cast_u8_to_f32_vsPKjiPfi_param_1,
	.param .u64 .ptr .align 1 _Z21map_cast_u8_to_f32_vsPKjiPfi_param_2,
	.param .u32 _Z21map_cast_u8_to_f32_vsPKjiPfi_param_3
)
{
	.reg .pred 	%p<6>;
	.reg .b32 	%r<53>;
	.reg .b32 	%f<9>;
	.reg .b64 	%rd<9>;
	// demoted variable
	.shared .align 4 .b8 _ZZ21map_cast_u8_to_f32_vsPKjiPfiE5cache[16896];
	ld.param.u64 	%rd2, [_Z21map_cast_u8_to_f32_vsPKjiPfi_param_0];
	ld.param.u32 	%r5, [_Z21map_cast_u8_to_f32_vsPKjiPfi_param_1];
	ld.param.u64 	%rd3, [_Z21map_cast_u8_to_f32_vsPKjiPfi_param_2];
	ld.param.u32 	%r4, [_Z21map_cast_u8_to_f32_vsPKjiPfi_param_3];
	mov.u32 	%r1, %tid.x;
	mov.u32 	%r6, %ctaid.x;
	mov.u32 	%r7, %ntid.x;
	mul.lo.s32 	%r8, %r6, %r7;
	add.s32 	%r2, %r8, %r1;
	shl.b32 	%r9, %r8, 2;
	add.s32 	%r3, %r9, %r1;
	setp.ge.s32 	%p1, %r2, %r5;
	@%p1 bra 	$L__BB5_9;
	cvta.to.global.u64 	%rd4, %rd3;
	cvta.to.global.u64 	%rd5, %rd2;
	mul.wide.s32 	%rd6, %r2, 4;
	add.s64 	%rd7, %rd5, %rd6;
	ld.global.u32 	%r10, [%rd7];
	and.b32  	%r11, %r10, 255;
	cvt.rn.f32.u32 	%f1, %r11;
	shl.b32 	%r12, %r1, 2;
	shr.u32 	%r13, %r1, 3;
	add.s32 	%r14, %r12, %r13;
	shl.b32 	%r15, %r14, 2;
	mov.u32 	%r16, _ZZ21map_cast_u8_to_f32_vsPKjiPfiE5cache;
	add.s32 	%r17, %r16, %r15;
	st.shared.f32 	[%r17], %f1;
	shr.u32 	%r18, %r10, 8;
	and.b32  	%r19, %r18, 255;
	cvt.rn.f32.u32 	%f2, %r19;
	shr.u32 	%r20, %r12, 5;
	add.s32 	%r21, %r20, %r12;
	shl.b32 	%r22, %r21, 2;
	add.s32 	%r23, %r16, %r22;
	st.shared.f32 	[%r23+4], %f2;
	shr.u32 	%r24, %r10, 16;
	and.b32  	%r25, %r24, 255;
	cvt.rn.f32.u32 	%f3, %r25;
	st.shared.f32 	[%r23+8], %f3;
	shr.u32 	%r26, %r10, 24;
	cvt.rn.f32.u32 	%f4, %r26;
	st.shared.f32 	[%r23+12], %f4;
	bar.sync 	0;
	setp.ge.s32 	%p2, %r3, %r4;
	mul.wide.s32 	%rd8, %r3, 4;
	add.s64 	%rd1, %rd4, %rd8;
	@%p2 bra 	$L__BB5_3;
	shr.u32 	%r27, %r1, 5;
	add.s32 	%r28, %r27, %r1;
	shl.b32 	%r29, %r28, 2;
	add.s32 	%r31, %r16, %r29;
	ld.shared.f32 	%f5, [%r31];
	st.global.f32 	[%rd1], %f5;
$L__BB5_3:
	add.s32 	%r32, %r3, 1024;
	setp.ge.s32 	%p3, %r32, %r4;
	@%p3 bra 	$L__BB5_5;
	or.b32  	%r33, %r1, 1024;
	shr.u32 	%r34, %r33, 5;
	add.s32 	%r35, %r34, %r1;
	shl.b32 	%r36, %r35, 2;
	add.s32 	%r38, %r16, %r36;
	ld.shared.f32 	%f6, [%r38+4096];
	st.global.f32 	[%rd1+4096], %f6;
$L__BB5_5:
	add.s32 	%r39, %r3, 2048;
	setp.ge.s32 	%p4, %r39, %r4;
	@%p4 bra 	$L__BB5_7;
	or.b32  	%r40, %r1, 2048;
	shr.u32 	%r41, %r40, 5;
	add.s32 	%r42, %r41, %r1;
	shl.b32 	%r43, %r42, 2;
	add.s32 	%r45, %r16, %r43;
	ld.shared.f32 	%f7, [%r45+8192];
	st.global.f32 	[%rd1+8192], %f7;
$L__BB5_7:
	add.s32 	%r46, %r3, 3072;
	setp.ge.s32 	%p5, %r46, %r4;
	@%p5 bra 	$L__BB5_9;
	or.b32  	%r47, %r1, 3072;
	shr.u32 	%r48, %r47, 5;
	add.s32 	%r49, %r48, %r1;
	shl.b32 	%r50, %r49, 2;
	add.s32 	%r52, %r16, %r50;
	ld.shared.f32 	%f8, [%r52+12288];
	st.global.f32 	[%rd1+12288], %f8;
$L__BB5_9:
	ret;

}
	// .globl	_Z22map_cast_u8_to_f32_v_nPKjiPfi
.visible .entry _Z22map_cast_u8_to_f32_v_nPKjiPfi(
	.param .u64 .ptr .align 1 _Z22map_cast_u8_to_f32_v_nPKjiPfi_param_0,
	.param .u32 _Z22map_cast_u8_to_f32_v_nPKjiPfi_param_1,
	.param .u64 .ptr .align 1 _Z22map_cast_u8_to_f32_v_nPKjiPfi_param_2,
	.param .u32 _Z22map_cast_u8_to_f32_v_nPKjiPfi_param_3
)
{
	.reg .pred 	%p<6>;
	.reg .b32 	%r<18>;
	.reg .b32 	%f<9>;
	.reg .b64 	%rd<9>;

	ld.param.u64 	%rd2, [_Z22map_cast_u8_to_f32_v_nPKjiPfi_param_0];
	ld.param.u32 	%r5, [_Z22map_cast_u8_to_f32_v_nPKjiPfi_param_1];
	ld.param.u64 	%rd3, [_Z22map_cast_u8_to_f32_v_nPKjiPfi_param_2];
	ld.param.u32 	%r4, [_Z22map_cast_u8_to_f32_v_nPKjiPfi_param_3];
	mov.u32 	%r6, %tid.x;
	mov.u32 	%r7, %ctaid.x;
	mov.u32 	%r8, %ntid.x;
	mad.lo.s32 	%r1, %r7, %r8, %r6;
	shl.b32 	%r2, %r1, 2;
	setp.ge.s32 	%p1, %r1, %r5;
	@%p1 bra 	$L__BB6_9;
	cvta.to.global.u64 	%rd4, %rd3;
	cvta.to.global.u64 	%rd5, %rd2;
	mul.wide.s32 	%rd6, %r1, 4;
	add.s64 	%rd7, %rd5, %rd6;
	ld.global.u32 	%r3, [%rd7];
	setp.ge.s32 	%p2, %r2, %r4;
	mul.wide.s32 	%rd8, %r2, 4;
	add.s64 	%rd1, %rd4, %rd8;
	@%p2 bra 	$L__BB6_3;
	and.b32  	%r9, %r3, 255;
	cvt.rn.f32.u32 	%f1, %r9;
	div.rn.f32 	%f2, %f1, 0f437F0000;
	st.global.f32 	[%rd1], %f2;
$L__BB6_3:
	add.s32 	%r10, %r2, 1;
	setp.ge.s32 	%p3, %r10, %r4;
	@%p3 bra 	$L__BB6_5;
	shr.u32 	%r11, %r3, 8;
	and.b32  	%r12, %r11, 255;
	cvt.rn.f32.u32 	%f3, %r12;
	div.rn.f32 	%f4, %f3, 0f437F0000;
	st.global.f32 	[%rd1+4], %f4;
$L__BB6_5:
	add.s32 	%r13, %r2, 2;
	setp.ge.s32 	%p4, %r13, %r4;
	@%p4 bra 	$L__BB6_7;
	shr.u32 	%r14, %r3, 16;
	and.b32  	%r15, %r14, 255;
	cvt.rn.f32.u32 	%f5, %r15;
	div.rn.f32 	%f6, %f5, 0f437F0000;
	st.global.f32 	[%rd1+8], %f6;
$L__BB6_7:
	add.s32 	%r16, %r2, 3;
	setp.ge.s32 	%p5, %r16, %r4;
	@%p5 bra 	$L__BB6_9;
	shr.u32 	%r17, %r3, 24;
	cvt.rn.f32.u32 	%f7, %r17;
	div.rn.f32 	%f8, %f7, 0f437F0000;
	st.global.f32 	[%rd1+12], %f8;
$L__BB6_9:
	ret;

}
	// .globl	_Z23map_cast_u8_to_f32_vs_nPKjiPfi
.visible .entry _Z23map_cast_u8_to_f32_vs_nPKjiPfi(
	.param .u64 .ptr .align 1 _Z23map_cast_u8_to_f32_vs_nPKjiPfi_param_0,
	.param .u32 _Z23map_cast_u8_to_f32_vs_nPKjiPfi_param_1,
	.param .u64 .ptr .align 1 _Z23map_cast_u8_to_f32_vs_nPKjiPfi_param_2,
	.param .u32 _Z23map_cast_u8_to_f32_vs_nPKjiPfi_param_3
)
{
	.reg .pred 	%p<6>;
	.reg .b32 	%r<53>;
	.reg .b32 	%f<13>;
	.reg .b64 	%rd<9>;
	// demoted variable
	.shared .align 4 .b8 _ZZ23map_cast_u8_to_f32_vs_nPKjiPfiE5cache[16896];
	ld.param.u64 	%rd2, [_Z23map_cast_u8_to_f32_vs_nPKjiPfi_param_0];
	ld.param.u32 	%r5, [_Z23map_cast_u8_to_f32_vs_nPKjiPfi_param_1];
	ld.param.u64 	%rd3, [_Z23map_cast_u8_to_f32_vs_nPKjiPfi_param_2];
	ld.param.u32 	%r4, [_Z23map_cast_u8_to_f32_vs_nPKjiPfi_param_3];
	mov.u32 	%r1, %tid.x;
	mov.u32 	%r6, %ctaid.x;
	mov.u32 	%r7, %ntid.x;
	mul.lo.s32 	%r8, %r6, %r7;
	add.s32 	%r2, %r8, %r1;
	shl.b32 	%r9, %r8, 2;
	add.s32 	%r3, %r9, %r1;
	setp.ge.s32 	%p1, %r2, %r5;
	@%p1 bra 	$L__BB7_9;
	cvta.to.global.u64 	%rd4, %rd3;
	cvta.to.global.u64 	%rd5, %rd2;
	mul.wide.s32 	%rd6, %r2, 4;
	add.s64 	%rd7, %rd5, %rd6;
	ld.global.u32 	%r10, [%rd7];
	and.b32  	%r11, %r10, 255;
	cvt.rn.f32.u32 	%f1, %r11;
	div.rn.f32 	%f2, %f1, 0f437F0000;
	shl.b32 	%r12, %r1, 2;
	shr.u32 	%r13, %r1, 3;
	add.s32 	%r14, %r12, %r13;
	shl.b32 	%r15, %r14, 2;
	mov.u32 	%r16, _ZZ23map_cast_u8_to_f32_vs_nPKjiPfiE5cache;
	add.s32 	%r17, %r16, %r15;
	st.shared.f32 	[%r17], %f2;
	shr.u32 	%r18, %r10, 8;
	and.b32  	%r19, %r18, 255;
	cvt.rn.f32.u32 	%f3, %r19;
	div.rn.f32 	%f4, %f3, 0f437F0000;
	shr.u32 	%r20, %r12, 5;
	add.s32 	%r21, %r20, %r12;
	shl.b32 	%r22, %r21, 2;
	add.s32 	%r23, %r16, %r22;
	st.shared.f32 	[%r23+4], %f4;
	shr.u32 	%r24, %r10, 16;
	and.b32  	%r25, %r24, 255;
	cvt.rn.f32.u32 	%f5, %r25;
	div.rn.f32 	%f6, %f5, 0f437F0000;
	st.shared.f32 	[%r23+8], %f6;
	shr.u32 	%r26, %r10, 24;
	cvt.rn.f32.u32 	%f7, %r26;
	div.rn.f32 	%f8, %f7, 0f437F0000;
	st.shared.f32 	[%r23+12], %f8;
	bar.sync 	0;
	setp.ge.s32 	%p2, %r3, %r4;
	mul.wide.s32 	%rd8, %r3, 4;
	add.s64 	%rd1, %rd4, %rd8;
	@%p2 bra 	$L__BB7_3;
	shr.u32 	%r27, %r1, 5;
	add.s32 	%r28, %r27, %r1;
	shl.b32 	%r29, %r28, 2;
	add.s32 	%r31, %r16, %r29;
	ld.shared.f32 	%f9, [%r31];
	st.global.f32 	[%rd1], %f9;
$L__BB7_3:
	add.s32 	%r32, %r3, 1024;
	setp.ge.s32 	%p3, %r32, %r4;
	@%p3 bra 	$L__BB7_5;
	or.b32  	%r33, %r1, 1024;
	shr.u32 	%r34, %r33, 5;
	add.s32 	%r35, %r34, %r1;
	shl.b32 	%r36, %r35, 2;
	add.s32 	%r38, %r16, %r36;
	ld.shared.f32 	%f10, [%r38+4096];
	st.global.f32 	[%rd1+4096], %f10;
$L__BB7_5:
	add.s32 	%r39, %r3, 2048;
	setp.ge.s32 	%p4, %r39, %r4;
	@%p4 bra 	$L__BB7_7;
	or.b32  	%r40, %r1, 2048;
	shr.u32 	%r41, %r40, 5;
	add.s32 	%r42, %r41, %r1;
	shl.b32 	%r43, %r42, 2;
	add.s32 	%r45, %r16, %r43;
	ld.shared.f32 	%f11, [%r45+8192];
	st.global.f32 	[%rd1+8192], %f11;
$L__BB7_7:
	add.s32 	%r46, %r3, 3072;
	setp.ge.s32 	%p5, %r46, %r4;
	@%p5 bra 	$L__BB7_9;
	or.b32  	%r47, %r1, 3072;
	shr.u32 	%r48, %r47, 5;
	add.s32 	%r49, %r48, %r1;
	shl.b32 	%r50, %r49, 2;
	add.s32 	%r52, %r16, %r50;
	ld.shared.f32 	%f12, [%r52+12288];
	st.global.f32 	[%rd1+12288], %f12;
$L__BB7_9:
	ret;

}
	// .globl	_Z18map_add_i32_kernelPKiiPi
.visible .entry _Z18map_add_i32_kernelPKiiPi(
	.param .u64 .ptr .align 1 _Z18map_add_i32_kernelPKiiPi_param_0,
	.param .u32 _Z18map_add_i32_kernelPKiiPi_param_1,
	.param .u64 .ptr .align 1 _Z18map_add_i32_kernelPKiiPi_param_2
)
{
	.reg .pred 	%p<2>;
	.reg .b32 	%r<9>;
	.reg .b64 	%rd<8>;

	ld.param.u64 	%rd1, [_Z18map_add_i32_kernelPKiiPi_param_0];
	ld.param.u32 	%r2, [_Z18map_add_i32_kernelPKiiPi_param_1];
	ld.param.u64 	%rd2, [_Z18map_add_i32_kernelPKiiPi_param_2];
	mov.u32 	%r3, %tid.x;
	mov.u32 	%r4, %ctaid.x;
	mov.u32 	%r5, %ntid.x;
	mad.lo.s32 	%r1, %r4, %r5, %r3;
	setp.ge.s32 	%p1, %r1, %r2;
	@%p1 bra 	$L__BB8_2;
	cvta.to.global.u64 	%rd3, %rd2;
	cvta.to.global.u64 	%rd4, %rd1;
	mul.wide.s32 	%rd5, %r1, 4;
	add.s64 	%rd6, %rd3, %rd5;
	ld.global.u32 	%r6, [%rd6];
	add.s64 	%rd7, %rd4, %rd5;
	ld.global.u32 	%r7, [%rd7];
	add.s32 	%r8, %r7, %r6;
	st.global.u32 	[%rd6], %r8;
$L__BB8_2:
	ret;

}
	// .globl	_Z18map_add_f32_kernelPKfiPf
.visible .entry _Z18map_add_f32_kernelPKfiPf(
	.param .u64 .ptr .align 1 _Z18map_add_f32_kernelPKfiPf_param_0,
	.param .u32 _Z18map_add_f32_kernelPKfiPf_param_1,
	.param .u64 .ptr .align 1 _Z18map_add_f32_kernelPKfiPf_param_2
)
{
	.reg .pred 	%p<2>;
	.reg .b32 	%r<6>;
	.reg .b32 	%f<4>;
	.reg .b64 	%rd<8>;

	ld.param.u64 	%rd1, [_Z18map_add_f32_kernelPKfiPf_param_0];
	ld.param.u32 	%r2, [_Z18map_add_f32_kernelPKfiPf_param_1];
	ld.param.u64 	%rd2, [_Z18map_add_f32_kernelPKfiPf_param_2];
	mov.u32 	%r3, %tid.x;
	mov.u32 	%r4, %ctaid.x;
	mov.u32 	%r5, %ntid.x;
	mad.lo.s32 	%r1, %r4, %r5, %r3;
	setp.ge.s32 	%p1, %r1, %r2;
	@%p1 bra 	$L__BB9_2;
	cvta.to.global.u64 	%rd3, %rd2;
	cvta.to.global.u64 	%rd4, %rd1;
	mul.wide.s32 	%rd5, %r1, 4;
	add.s64 	%rd6, %rd3, %rd5;
	ld.global.f32 	%f1, [%rd6];
	add.s64 	%rd7, %rd4, %rd5;
	ld.global.f32 	%f2, [%rd7];
	add.f32 	%f3, %f1, %f2;
	st.global.f32 	[%rd6], %f3;
$L__BB9_2:
	ret;

}


// ===== COMPILED SASS (sm_100) =====

	.target	sm_100

	.elftype	@"ET_EXEC"


//--------------------- .note.nv.tkinfo           --------------------------
	.section	.note.nv.tkinfo,"",@"SHT_NOTE"
	.sectionflags	@"SHF_NOTE_NV_TKINFO"
	.tkinfo
        /*0018*/ 	.word	0x00000002
        /*0030*/ 	.string	""
        /*0030*/ 	.string	"ptxas"
        /*0030*/ 	.string	"Cuda compilation tools, release 13.0, V13.0.88"
        /*0030*/ 	.string	"Build cuda_13.0.r13.0/compiler.36424714_0"
        /*0030*/ 	.string	"-arch sm_100 -m 64 "



//--------------------- .note.nv.cuinfo           --------------------------
	.section	.note.nv.cuinfo,"",@"SHT_NOTE"
	.sectionflags	@"SHF_NOTE_NV_CUINFO"
        /*0018*/ 	.short	0x0002
        /*001a*/ 	.short	0x0064
        /*001c*/ 	.short	0x0082
	.zero		2


//--------------------- .nv.info                  --------------------------
	.section	.nv.info,"",@"SHT_CUDA_INFO"
	.align	4


	//----- nvinfo : EIATTR_REGCOUNT
	.align		4
        /*0000*/ 	.byte	0x04, 0x2f
        /*0002*/ 	.short	(.L_3 - .L_2)
	.align		4
.L_2:
        /*0004*/ 	.word	index@(_Z20map_print_i32_kernelPKii)
        /*0008*/ 	.word	0x00000018


	//----- nvinfo : EIATTR_FRAME_SIZE
	.align		4
.L_3:
        /*000c*/ 	.byte	0x04, 0x11
        /*000e*/ 	.short	(.L_5 - .L_4)
	.align		4
.L_4:
        /*0010*/ 	.word	index@(_Z20map_print_i32_kernelPKii)
        /*0014*/ 	.word	0x00000008


	//----- nvinfo : EIATTR_REGCOUNT
	.align		4
.L_5:
        /*0018*/ 	.byte	0x04, 0x2f
        /*001a*/ 	.short	(.L_7 - .L_6)
	.align		4
.L_6:
        /*001c*/ 	.word	index@(_Z20map_print_f32_kernelPKfi)
        /*0020*/ 	.word	0x00000018


	//----- nvinfo : EIATTR_FRAME_SIZE
	.align		4
.L_7:
        /*0024*/ 	.byte	0x04, 0x11
        /*0026*/ 	.short	(.L_9 - .L_8)
	.align		4
.L_8:
        /*0028*/ 	.word	index@(_Z20map_print_f32_kernelPKfi)
        /*002c*/ 	.word	0x00000010


	//----- nvinfo : EIATTR_REGCOUNT
	.align		4
.L_9:
        /*0030*/ 	.byte	0x04, 0x2f
        /*0032*/ 	.short	(.L_11 - .L_10)
	.align		4
.L_10:
        /*0034*/ 	.word	index@(_Z27map_set_constant_i32_kernelPiii)
        /*0038*/ 	.word	0x0000000a


	//----- nvinfo : EIATTR_FRAME_SIZE
	.align		4
.L_11:
        /*003c*/ 	.byte	0x04, 0x11
        /*003e*/ 	.short	(.L_13 - .L_12)
	.align		4
.L_12:
        /*0040*/ 	.word	index@(_Z27map_set_constant_i32_kernelPiii)
        /*0044*/ 	.word	0x00000000


	//----- nvinfo : EIATTR_REGCOUNT
	.align		4
.L_13:
        /*0048*/ 	.byte	0x04, 0x2f
        /*004a*/ 	.short	(.L_15 - .L_14)
	.align		4
.L_14:
        /*004c*/ 	.word	index@(_Z27map_set_constant_f32_kernelPfif)
        /*0050*/ 	.word	0x0000000a


	//----- nvinfo : EIATTR_FRAME_SIZE
	.align		4
.L_15:
        /*0054*/ 	.byte	0x04, 0x11
        /*0056*/ 	.short	(.L_17 - .L_16)
	.align		4
.L_16:
        /*0058*/ 	.word	index@(_Z27map_set_constant_f32_kernelPfif)
        /*005c*/ 	.word	0x00000000


	//----- nvinfo : EIATTR_REGCOUNT
	.align		4
.L_17:
        /*0060*/ 	.byte	0x04, 0x2f
        /*0062*/ 	.short	(.L_19 - .L_18)
	.align		4
.L_18:
        /*0064*/ 	.word	index@(_Z20map_cast_u8_to_f32_vPKjiPfi)
        /*0068*/ 	.word	0x0000000c


	//----- nvinfo : EIATTR_FRAME_SIZE
	.align		4
.L_19:
        /*006c*/ 	.byte	0x04, 0x11
        /*006e*/ 	.short	(.L_21 - .L_20)
	.align		4
.L_20:
        /*0070*/ 	.word	index@(_Z20map_cast_u8_to_f32_vPKjiPfi)
        /*0074*/ 	.word	0x00000000


	//----- nvinfo : EIATTR_REGCOUNT
	.align		4
.L_21:
        /*0078*/ 	.byte	0x04, 0x2f
        /*007a*/ 	.short	(.L_23 - .L_22)
	.align		4
.L_22:
        /*007c*/ 	.word	index@(_Z21map_cast_u8_to_f32_vsPKjiPfi)
        /*0080*/ 	.word	0x00000011


	//----- nvinfo : EIATTR_FRAME_SIZE
	.align		4
.L_23:
        /*0084*/ 	.byte	0x04, 0x11
        /*0086*/ 	.short	(.L_25 - .L_24)
	.align		4
.L_24:
        /*0088*/ 	.word	index@(_Z21map_cast_u8_to_f32_vsPKjiPfi)
        /*008c*/ 	.word	0x00000000


	//----- nvinfo : EIATTR_REGCOUNT
	.align		4
.L_25:
        /*0090*/ 	.byte	0x04, 0x2f
        /*0092*/ 	.short	(.L_27 - .L_26)
	.align		4
.L_26:
        /*0094*/ 	.word	index@(_Z22map_cast_u8_to_f32_v_nPKjiPfi)
        /*0098*/ 	.word	0x00000013


	//----- nvinfo : EIATTR_FRAME_SIZE
	.align		4
.L_27:
        /*009c*/ 	.byte	0x04, 0x11
        /*009e*/ 	.short	(.L_29 - .L_28)
	.align		4
.L_28:
        /*00a0*/ 	.word	index@($__internal_1_$__cuda_sm3x_div_rn_noftz_f32_slowpath)
        /*00a4*/ 	.word	0x00000000


	//----- nvinfo : EIATTR_FRAME_SIZE
	.align		4
.L_29:
        /*00a8*/ 	.byte	0x04, 0x11
        /*00aa*/ 	.short	(.L_31 - .L_30)
	.align		4
.L_30:
        /*00ac*/ 	.word	index@(_Z22map_cast_u8_to_f32_v_nPKjiPfi)
        /*00b0*/ 	.word	0x00000000


	//----- nvinfo : EIATTR_REGCOUNT
	.align		4
.L_31:
        /*00b4*/ 	.byte	0x04, 0x2f
        /*00b6*/ 	.short	(.L_33 - .L_32)
	.align		4
.L_32:
        /*00b8*/ 	.word	index@(_Z23map_cast_u8_to_f32_vs_nPKjiPfi)
        /*00bc*/ 	.word	0x00000013


	//----- nvinfo : EIATTR_FRAME_SIZE
	.align		4
.L_33:
        /*00c0*/ 	.byte	0x04, 0x11
        /*00c2*/ 	.short	(.L_35 - .L_34)
	.align		4
.L_34:
        /*00c4*/ 	.word	index@($__internal_0_$__cuda_sm3x_div_rn_noftz_f32_slowpath)
        /*00c8*/ 	.word	0x00000000


	//----- nvinfo : EIATTR_FRAME_SIZE
	.align		4
.L_35:
        /*00cc*/ 	.byte	0x04, 0x11
        /*00ce*/ 	.short	(.L_37 - .L_36)
	.align		4
.L_36:
        /*00d0*/ 	.word	index@(_Z23map_cast_u8_to_f32_vs_nPKjiPfi)
        /*00d4*/ 	.word	0x00000000


	//----- nvinfo : EIATTR_REGCOUNT
	.align		4
.L_37:
        /*00d8*/ 	.byte	0x04, 0x2f
        /*00da*/ 	.short	(.L_39 - .L_38)
	.align		4
.L_38:
        /*00dc*/ 	.word	index@(_Z18map_add_i32_kernelPKiiPi)
        /*00e0*/ 	.word	0x0000000a


	//----- nvinfo : EIATTR_FRAME_SIZE
	.align		4
.L_39:
        /*00e4*/ 	.byte	0x04, 0x11
        /*00e6*/ 	.short	(.L_41 - .L_40)
	.align		4
.L_40:
        /*00e8*/ 	.word	index@(_Z18map_add_i32_kernelPKiiPi)
        /*00ec*/ 	.word	0x00000000


	//----- nvinfo : EIATTR_REGCOUNT
	.align		4
.L_41:
        /*00f0*/ 	.byte	0x04, 0x2f
        /*00f2*/ 	.short	(.L_43 - .L_42)
	.align		4
.L_42:
        /*00f4*/ 	.word	index@(_Z18map_add_f32_kernelPKfiPf)
        /*00f8*/ 	.word	0x0000000a


	//----- nvinfo : EIATTR_FRAME_SIZE
	.align		4
.L_43:
        /*00fc*/ 	.byte	0x04, 0x11
        /*00fe*/ 	.short	(.L_45 - .L_44)
	.align		4
.L_44:
        /*0100*/ 	.word	index@(_Z18map_add_f32_kernelPKfiPf)
        /*0104*/ 	.word	0x00000000


	//----- nvinfo : EIATTR_MIN_STACK_SIZE
	.align		4
.L_45:
        /*0108*/ 	.byte	0x04, 0x12
        /*010a*/ 	.short	(.L_47 - .L_46)
	.align		4
.L_46:
        /*010c*/ 	.word	index@(_Z18map_add_f32_kernelPKfiPf)
        /*0110*/ 	.word	0x00000000


	//----- nvinfo : EIATTR_MIN_STACK_SIZE
	.align		4
.L_47:
        /*0114*/ 	.byte	0x04, 0x12
        /*0116*/ 	.short	(.L_49 - .L_48)
	.align		4
.L_48:
        /*0118*/ 	.word	index@(_Z18map_add_i32_kernelPKiiPi)
        /*011c*/ 	.word	0x00000000


	//----- nvinfo : EIATTR_MIN_STACK_SIZE
	.align		4
.L_49:
        /*0120*/ 	.byte	0x04, 0x12
        /*0122*/ 	.short	(.L_51 - .L_50)
	.align		4
.L_50:
        /*0124*/ 	.word	index@(_Z23map_cast_u8_to_f32_vs_nPKjiPfi)
        /*0128*/ 	.word	0x00000000


	//----- nvinfo : EIATTR_MIN_STACK_SIZE
	.align		4
.L_51:
        /*012c*/ 	.byte	0x04, 0x12
        /*012e*/ 	.short	(.L_53 - .L_52)
	.align		4
.L_52:
        /*0130*/ 	.word	index@(_Z22map_cast_u8_to_f32_v_nPKjiPfi)
        /*0134*/ 	.word	0x00000000


	//----- nvinfo : EIATTR_MIN_STACK_SIZE
	.align		4
.L_53:
        /*0138*/ 	.byte	0x04, 0x12
        /*013a*/ 	.short	(.L_55 - .L_54)
	.align		4
.L_54:
        /*013c*/ 	.word	index@(_Z21map_cast_u8_to_f32_vsPKjiPfi)
        /*0140*/ 	.word	0x00000000


	//----- nvinfo : EIATTR_MIN_STACK_SIZE
	.align		4
.L_55:
        /*0144*/ 	.byte	0x04, 0x12
        /*0146*/ 	.short	(.L_57 - .L_56)
	.align		4
.L_56:
        /*0148*/ 	.word	index@(_Z20map_cast_u8_to_f32_vPKjiPfi)
        /*014c*/ 	.word	0x00000000


	//----- nvinfo : EIATTR_MIN_STACK_SIZE
	.align		4
.L_57:
        /*0150*/ 	.byte	0x04, 0x12
        /*0152*/ 	.short	(.L_59 - .L_58)
	.align		4
.L_58:
        /*0154*/ 	.word	index@(_Z27map_set_constant_f32_kernelPfif)
        /*0158*/ 	.word	0x00000000


	//----- nvinfo : EIATTR_MIN_STACK_SIZE
	.align		4
.L_59:
        /*015c*/ 	.byte	0x04, 0x12
        /*015e*/ 	.short	(.L_61 - .L_60)
	.align		4
.L_60:
        /*0160*/ 	.word	index@(_Z27map_set_constant_i32_kernelPiii)
        /*0164*/ 	.word	0x00000000


	//----- nvinfo : EIATTR_MIN_STACK_SIZE
	.align		4
.L_61:
        /*0168*/ 	.byte	0x04, 0x12
        /*016a*/ 	.short	(.L_63 - .L_62)
	.align		4
.L_62:
        /*016c*/ 	.word	index@(_Z20map_print_f32_kernelPKfi)
        /*0170*/ 	.word	0x00000010


	//----- nvinfo : EIATTR_MIN_STACK_SIZE
	.align		4
.L_63:
        /*0174*/ 	.byte	0x04, 0x12
        /*0176*/ 	.short	(.L_65 - .L_64)
	.align		4
.L_64:
        /*0178*/ 	.word	index@(_Z20map_print_i32_kernelPKii)
        /*017c*/ 	.word	0x00000008
.L_65:


//--------------------- .nv.compat                --------------------------
	.section	.nv.compat,"",@"SHT_CUDA_COMPAT_INFO"
	.align	4
        /*0000*/ 	.byte	0x02, 0x09, 0x00, 0x00, 0x02, 0x02, 0x01, 0x00, 0x02, 0x05, 0x05, 0x00, 0x03, 0x07, 0x01, 0x01
        /*0010*/ 	.byte	0x02, 0x03, 0x00, 0x00, 0x02, 0x06, 0x01, 0x00, 0x04, 0x0b, 0x08, 0x00, 0x01, 0x00, 0x00, 0x00
        /*0020*/ 	.byte	0x00, 0x00, 0x00, 0x00


//--------------------- .nv.info._Z18map_add_f32_kernelPKfiPf --------------------------
	.section	.nv.info._Z18map_add_f32_kernelPKfiPf,"",@"SHT_CUDA_INFO"
	.sectionflags	@""
	.align	4


	//----- nvinfo : EIATTR_CUDA_API_VERSION
	.align		4
        /*0000*/ 	.byte	0x04, 0x37
        /*0002*/ 	.short	(.L_67 - .L_66)
.L_66:
        /*0004*/ 	.word	0x00000082


	//----- nvinfo : EIATTR_KPARAM_INFO
	.align		4
.L_67:
        /*0008*/ 	.byte	0x04, 0x17
        /*000a*/ 	.short	(.L_69 - .L_68)
.L_68:
        /*000c*/ 	.word	0x00000000
        /*0010*/ 	.short	0x0002
        /*0012*/ 	.short	0x0010
        /*0014*/ 	.byte	0x00, 0xf5, 0x21, 0x00


	//----- nvinfo : EIATTR_KPARAM_INFO
	.align		4
.L_69:
        /*0018*/ 	.byte	0x04, 0x17
        /*001a*/ 	.short	(.L_71 - .L_70)
.L_70:
        /*001c*/ 	.word	0x00000000
        /*0020*/ 	.short	0x0001
        /*0022*/ 	.short	0x0008
        /*0024*/ 	.byte	0x00, 0xf0, 0x11, 0x00


	//----- nvinfo : EIATTR_KPARAM_INFO
	.align		4
.L_71:
        /*0028*/ 	.byte	0x04, 0x17
        /*002a*/ 	.short	(.L_73 - .L_72)
.L_72:
        /*002c*/ 	.word	0x00000000
        /*0030*/ 	.short	0x0000
        /*0032*/ 	.short	0x0000
        /*0034*/ 	.byte	0x00, 0xf5, 0x21, 0x00


	//----- nvinfo : EIATTR_SPARSE_MMA_MASK
	.align		4
.L_73:
        /*0038*/ 	.byte	0x03, 0x50
        /*003a*/ 	.short	0x0000


	//----- nvinfo : EIATTR_MAXREG_COUNT
	.align		4
        /*003c*/ 	.byte	0x03, 0x1b
        /*003e*/ 	.short	0x00ff


	//----- nvinfo : EIATTR_MERCURY_ISA_VERSION
	.align		4
        /*0040*/ 	.byte	0x03, 0x5f
        /*0042*/ 	.short	0x0101


	//----- nvinfo : EIATTR_VRC_CTA_INIT_COUNT
	.align		4
        /*0044*/ 	.byte	0x02, 0x4a
	.zero		1
	.zero		1


	//----- nvinfo : EIATTR_EXIT_INSTR_OFFSETS
	.align		4
        /*0048*/ 	.byte	0x04, 0x1c
        /*004a*/ 	.short	(.L_75 - .L_74)


	//   ....[0]....
.L_74:
        /*004c*/ 	.word	0x00000070


	//   ....[1]....
        /*0050*/ 	.word	0x00000110


	//----- nvinfo : EIATTR_CBANK_PARAM_SIZE
	.align		4
.L_75:
        /*0054*/ 	.byte	0x03, 0x19
        /*0056*/ 	.short	0x0018


	//----- nvinfo : EIATTR_PARAM_CBANK
	.align		4
        /*0058*/ 	.byte	0x04, 0x0a
        /*005a*/ 	.short	(.L_77 - .L_76)
	.align		4
.L_76:
        /*005c*/ 	.word	index@(.nv.constant0._Z18map_add_f32_kernelPKfiPf)
        /*0060*/ 	.short	0x0380
        /*0062*/ 	.short	0x0018


	//----- nvinfo : EIATTR_SW_WAR
	.align		4
.L_77:
        /*0064*/ 	.byte	0x04, 0x36
        /*0066*/ 	.short	(.L_79 - .L_78)
.L_78:
        /*0068*/ 	.word	0x00000008
.L_79:


//--------------------- .nv.info._Z18map_add_i32_kernelPKiiPi --------------------------
	.section	.nv.info._Z18map_add_i32_kernelPKiiPi,"",@"SHT_CUDA_INFO"
	.sectionflags	@""
	.align	4


	//----- nvinfo : EIATTR_CUDA_API_VERSION
	.align		4
        /*0000*/ 	.byte	0x04, 0x37
        /*0002*/ 	.short	(.L_81 - .L_80)
.L_80:
        /*0004*/ 	.word	0x00000082


	//----- nvinfo : EIATTR_KPARAM_INFO
	.align		4
.L_81:
        /*0008*/ 	.byte	0x04, 0x17
        /*000a*/ 	.short	(.L_83 - .L_82)
.L_82:
        /*000c*/ 	.word	0x00000000
        /*0010*/ 	.short	0x0002
        /*0012*/ 	.short	0x0010
        /*0014*/ 	.byte	0x00, 0xf5, 0x21, 0x00


	//----- nvinfo : EIATTR_KPARAM_INFO
	.align		4
.L_83:
        /*0018*/ 	.byte	0x04, 0x17
        /*001a*/ 	.short	(.L_85 - .L_84)
.L_84:
        /*001c*/ 	.word	0x00000000
        /*0020*/ 	.short	0x0001
        /*0022*/ 	.short	0x0008
        /*0024*/ 	.byte	0x00, 0xf0, 0x11, 0x00


	//----- nvinfo : EIATTR_KPARAM_INFO
	.align		4
.L_85:
        /*0028*/ 	.byte	0x04, 0x17
        /*002a*/ 	.short	(.L_87 - .L_86)
.L_86:
        /*002c*/ 	.word	0x00000000
        /*0030*/ 	.short	0x0000
        /*0032*/ 	.short	0x0000
        /*0034*/ 	.byte	0x00, 0xf5, 0x21, 0x00


	//----- nvinfo : EIATTR_SPARSE_MMA_MASK
	.align		4
.L_87:
        /*0038*/ 	.byte	0x03, 0x50
        /*003a*/ 	.short	0x0000


	//----- nvinfo : EIATTR_MAXREG_COUNT
	.align		4
        /*003c*/ 	.byte	0x03, 0x1b
        /*003e*/ 	.short	0x00ff


	//----- nvinfo : EIATTR_MERCURY_ISA_VERSION
	.align		4
        /*0040*/ 	.byte	0x03, 0x5f
        /*0042*/ 	.short	0x0101


	//----- nvinfo : EIATTR_VRC_CTA_INIT_COUNT
	.align		4
        /*0044*/ 	.byte	0x02, 0x4a
	.zero		1
	.zero		1


	//----- nvinfo : EIATTR_EXIT_INSTR_OFFSETS
	.align		4
        /*0048*/ 	.byte	0x04, 0x1c
        /*004a*/ 	.short	(.L_89 - .L_88)


	//   ....[0]....
.L_88:
        /*004c*/ 	.word	0x00000070


	//   ....[1]....
        /*0050*/ 	.word	0x00000110


	//----- nvinfo : EIATTR_CBANK_PARAM_SIZE
	.align		4
.L_89:
        /*0054*/ 	.byte	0x03, 0x19
        /*0056*/ 	.short	0x0018


	//----- nvinfo : EIATTR_PARAM_CBANK
	.align		4
        /*0058*/ 	.byte	0x04, 0x0a
        /*005a*/ 	.short	(.L_91 - .L_90)
	.align		4
.L_90:
        /*005c*/ 	.word	index@(.nv.constant0._Z18map_add_i32_kernelPKiiPi)
        /*0060*/ 	.short	0x0380
        /*0062*/ 	.short	0x0018


	//----- nvinfo : EIATTR_SW_WAR
	.align		4
.L_91:
        /*0064*/ 	.byte	0x04, 0x36
        /*0066*/ 	.short	(.L_93 - .L_92)
.L_92:
        /*0068*/ 	.word	0x00000008
.L_93:


//--------------------- .nv.info._Z23map_cast_u8_to_f32_vs_nPKjiPfi --------------------------
	.section	.nv.info._Z23map_cast_u8_to_f32_vs_nPKjiPfi,"",@"SHT_CUDA_INFO"
	.sectionflags	@""
	.align	4


	//----- nvinfo : EIATTR_CUDA_API_VERSION
	.align		4
        /*0000*/ 	.byte	0x04, 0x37
        /*0002*/ 	.short	(.L_95 - .L_94)
.L_94:
        /*0004*/ 	.word	0x00000082


	//----- nvinfo : EIATTR_KPARAM_INFO
	.align		4
.L_95:
        /*0008*/ 	.byte	0x04, 0x17
        /*000a*/ 	.short	(.L_97 - .L_96)
.L_96:
        /*000c*/ 	.word	0x00000000
        /*0010*/ 	.short	0x0003
        /*0012*/ 	.short	0x0018
        /*0014*/ 	.byte	0x00, 0xf0, 0x11, 0x00


	//----- nvinfo : EIATTR_KPARAM_INFO
	.align		4
.L_97:
        /*0018*/ 	.byte	0x04, 0x17
        /*001a*/ 	.short	(.L_99 - .L_98)
.L_98:
        /*001c*/ 	.word	0x00000000
        /*0020*/ 	.short	0x0002
        /*0022*/ 	.short	0x0010
        /*0024*/ 	.byte	0x00, 0xf5, 0x21, 0x00


	//----- nvinfo : EIATTR_KPARAM_INFO
	.align		4
.L_99:
        /*0028*/ 	.byte	0x04, 0x17
        /*002a*/ 	.short	(.L_101 - .L_100)
.L_100:
        /*002c*/ 	.word	0x00000000
        /*0030*/ 	.short	0x0001
        /*0032*/ 	.short	0x0008
        /*0034*/ 	.byte	0x00, 0xf0, 0x11, 0x00


	//----- nvinfo : EIATTR_KPARAM_INFO
	.align		4
.L_101:
        /*0038*/ 	.byte	0x04, 0x17
        /*003a*/ 	.short	(.L_103 - .L_102)
.L_102:
        /*003c*/ 	.word	0x00000000
        /*0040*/ 	.short	0x0000
        /*0042*/ 	.short	0x0000
        /*0044*/ 	.byte	0x00, 0xf5, 0x21, 0x00


	//----- nvinfo : EIATTR_SPARSE_MMA_MASK
	.align		4
.L_103:
        /*0048*/ 	.byte	0x03, 0x50
        /*004a*/ 	.short	0x0000


	//----- nvinfo : EIATTR_MAXREG_COUNT
	.align		4
        /*004c*/ 	.byte	0x03, 0x1b
        /*004e*/ 	.short	0x00ff


	//----- nvinfo : EIATTR_NUM_BARRIERS
	.align		4
        /*0050*/ 	.byte	0x02, 0x4c
        /*0052*/ 	.byte	0x01
	.zero		1


	//----- nvinfo : EIATTR_MERCURY_ISA_VERSION
	.align		4
        /*0054*/ 	.byte	0x03, 0x5f
        /*0056*/ 	.short	0x0101


	//----- nvinfo : EIATTR_VRC_CTA_INIT_COUNT
	.align		4
        /*0058*/ 	.byte	0x02, 0x4a
	.zero		1
	.zero		1


	//----- nvinfo : EIATTR_EXIT_INSTR_OFFSETS
	.align		4
        /*005c*/ 	.byte	0x04, 0x1c
        /*005e*/ 	.short	(.L_105 - .L_104)


	//   ....[0]....
.L_104:
        /*0060*/ 	.word	0x00000080


	//   ....[1]....
        /*0064*/ 	.word	0x00000710


	//   ....[2]....
        /*0068*/ 	.word	0x00000770


	//----- nvinfo : EIATTR_CRS_STACK_SIZE
	.align		4
.L_105:
        /*006c*/ 	.byte	0x04, 0x1e
        /*006e*/ 	.short	(.L_107 - .L_106)
.L_106:
        /*0070*/ 	.word	0x00000000


	//----- nvinfo : EIATTR_CBANK_PARAM_SIZE
	.align		4
.L_107:
        /*0074*/ 	.byte	0x03, 0x19
        /*0076*/ 	.short	0x001c


	//----- nvinfo : EIATTR_PARAM_CBANK
	.align		4
        /*0078*/ 	.byte	0x04, 0x0a
        /*007a*/ 	.short	(.L_109 - .L_108)
	.align		4
.L_108:
        /*007c*/ 	.word	index@(.nv.constant0._Z23map_cast_u8_to_f32_vs_nPKjiPfi)
        /*0080*/ 	.short	0x0380
        /*0082*/ 	.short	0x001c


	//----- nvinfo : EIATTR_SW_WAR
	.align		4
.L_109:
        /*0084*/ 	.byte	0x04, 0x36
        /*0086*/ 	.short	(.L_111 - .L_110)
.L_110:
        /*0088*/ 	.word	0x00000008
.L_111:


//--------------------- .nv.info._Z22map_cast_u8_to_f32_v_nPKjiPfi --------------------------
	.section	.nv.info._Z22map_cast_u8_to_f32_v_nPKjiPfi,"",@"SHT_CUDA_INFO"
	.sectionflags	@""
	.align	4


	//----- nvinfo : EIATTR_CUDA_API_VERSION
	.align		4
        /*0000*/ 	.byte	0x04, 0x37
        /*0002*/ 	.short	(.L_113 - .L_112)
.L_112:
        /*0004*/ 	.word	0x00000082


	//----- nvinfo : EIATTR_KPARAM_INFO
	.align		4
.L_113:
        /*0008*/ 	.byte	0x04, 0x17
        /*000a*/ 	.short	(.L_115 - .L_114)
.L_114:
        /*000c*/ 	.word	0x00000000
        /*0010*/ 	.short	0x0003
        /*0012*/ 	.short	0x0018
        /*0014*/ 	.byte	0x00, 0xf0, 0x11, 0x00


	//----- nvinfo : EIATTR_KPARAM_INFO
	.align		4
.L_115:
        /*0018*/ 	.byte	0x04, 0x17
        /*001a*/ 	.short	(.L_117 - .L_116)
.L_116:
        /*001c*/ 	.word	0x00000000
        /*0020*/ 	.short	0x0002
        /*0022*/ 	.short	0x0010
        /*0024*/ 	.byte	0x00, 0xf5, 0x21, 0x00


	//----- nvinfo : EIATTR_KPARAM_INFO
	.align		4
.L_117:
        /*0028*/ 	.byte	0x04, 0x17
        /*002a*/ 	.short	(.L_119 - .L_118)
.L_118:
        /*002c*/ 	.word	0x00000000
        /*0030*/ 	.short	0x0001
        /*0032*/ 	.short	0x0008
        /*0034*/ 	.byte	0x00, 0xf0, 0x11, 0x00


	//----- nvinfo : EIATTR_KPARAM_INFO
	.align		4
.L_119:
        /*0038*/ 	.byte	0x04, 0x17
        /*003a*/ 	.short	(.L_121 - .L_120)
.L_120:
        /*003c*/ 	.word	0x00000000
        /*0040*/ 	.short	0x0000
        /*0042*/ 	.short	0x0000
        /*0044*/ 	.byte	0x00, 0xf5, 0x21, 0x00


	//----- nvinfo : EIATTR_SPARSE_MMA_MASK
	.align		4
.L_121:
        /*0048*/ 	.byte	0x03, 0x50
        /*004a*/ 	.short	0x0000


	//----- nvinfo : EIATTR_MAXREG_COUNT
	.align		4
        /*004c*/ 	.byte	0x03, 0x1b
        /*004e*/ 	.short	0x00ff


	//----- nvinfo : EIATTR_MERCURY_ISA_VERSION
	.align		4
        /*0050*/ 	.byte	0x03, 0x5f
        /*0052*/ 	.short	0x0101


	//----- nvinfo : EIATTR_VRC_CTA_INIT_COUNT
	.align		4
        /*0054*/ 	.byte	0x02, 0x4a
	.zero		1
	.zero		1


	//----- nvinfo : EIATTR_EXIT_INSTR_OFFSETS
	.align		4
        /*0058*/ 	.byte	0x04, 0x1c
        /*005a*/ 	.short	(.L_123 - .L_122)


	//   ....[0]....
.L_122:
        /*005c*/ 	.word	0x00000070


	//   ....[1]....
        /*0060*/ 	.word	0x00000560


	//   ....[2]....
        /*0064*/ 	.word	0x00000660


	//----- nvinfo : EIATTR_CRS_STACK_SIZE
	.align		4
.L_123:
        /*0068*/ 	.byte	0x04, 0x1e
        /*006a*/ 	.short	(.L_125 - .L_124)
.L_124:
        /*006c*/ 	.word	0x00000000


	//----- nvinfo : EIATTR_CBANK_PARAM_SIZE
	.align		4
.L_125:
        /*0070*/ 	.byte	0x03, 0x19
        /*0072*/ 	.short	0x001c


	//----- nvinfo : EIATTR_PARAM_CBANK
	.align		4
        /*0074*/ 	.byte	0x04, 0x0a
        /*0076*/ 	.short	(.L_127 - .L_126)
	.align		4
.L_126:
        /*0078*/ 	.word	index@(.nv.constant0._Z22map_cast_u8_to_f32_v_nPKjiPfi)
        /*007c*/ 	.short	0x0380
        /*007e*/ 	.short	0x001c


	//----- nvinfo : EIATTR_SW_WAR
	.align		4
.L_127:
        /*0080*/ 	.byte	0x04, 0x36
        /*0082*/ 	.short	(.L_129 - .L_128)
.L_128:
        /*0084*/ 	.word	0x00000008
.L_129:


//--------------------- .nv.info._Z21map_cast_u8_to_f32_vsPKjiPfi --------------------------
	.section	.nv.info._Z21map_cast_u8_to_f32_vsPKjiPfi,"",@"SHT_CUDA_INFO"
	.sectionflags	@""
	.align	4


	//----- nvinfo : EIATTR_CUDA_API_VERSION
	.align		4
        /*0000*/ 	.byte	0x04, 0x37
        /*0002*/ 	.short	(.L_131 - .L_130)
.L_130:
        /*0004*/ 	.word	0x00000082


	//----- nvinfo : EIATTR_KPARAM_INFO
	.align		4
.L_131:
        /*0008*/ 	.byte	0x04, 0x17
        /*000a*/ 	.short	(.L_133 - .L_132)
.L_132:
        /*000c*/ 	.word	0x00000000
        /*0010*/ 	.short	0x0003
        /*0012*/ 	.short	0x0018
        /*0014*/ 	.byte	0x00, 0xf0, 0x11, 0x00


	//----- nvinfo : EIATTR_KPARAM_INFO
	.align		4
.L_133:
        /*0018*/ 	.byte	0x04, 0x17
        /*001a*/ 	.short	(.L_135 - .L_134)
.L_134:
        /*001c*/ 	.word	0x00000000
        /*0020*/ 	.short	0x0002
        /*0022*/ 	.short	0x0010
        /*0024*/ 	.byte	0x00, 0xf5, 0x21, 0x00


	//----- nvinfo : EIATTR_KPARAM_INFO
	.align		4
.L_135:
        /*0028*/ 	.byte	0x04, 0x17
        /*002a*/ 	.short	(.L_137 - .L_136)
.L_136:
        /*002c*/ 	.word	0x00000000
        /*0030*/ 	.short	0x0001
        /*0032*/ 	.short	0x0008
        /*0034*/ 	.byte	0x00, 0xf0, 0x11, 0x00


	//----- nvinfo : EIATTR_KPARAM_INFO
	.align		4
.L_137:
        /*0038*/ 	.byte	0x04, 0x17
        /*003a*/ 	.short	(.L_139 - .L_138)
.L_138:
        /*003c*/ 	.word	0x00000000
        /*0040*/ 	.short	0x0000
        /*0042*/ 	.short	0x0000
        /*0044*/ 	.byte	0x00, 0xf5, 0x21, 0x00


	//----- nvinfo : EIATTR_SPARSE_MMA_MASK
	.align		4
.L_139:
        /*0048*/ 	.byte	0x03, 0x50
        /*004a*/ 	.short	0x0000


	//----- nvinfo : EIATTR_MAXREG_COUNT
	.align		4
        /*004c*/ 	.byte	0x03, 0x1b
        /*004e*/ 	.short	0x00ff


	//----- nvinfo : EIATTR_NUM_BARRIERS
	.align		4
        /*0050*/ 	.byte	0x02, 0x4c
        /*0052*/ 	.byte	0x01
	.zero		1


	//----- nvinfo : EIATTR_MERCURY_ISA_VERSION
	.align		4
        /*0054*/ 	.byte	0x03, 0x5f
        /*0056*/ 	.short	0x0101


	//----- nvinfo : EIATTR_VRC_CTA_INIT_COUNT
	.align		4
        /*0058*/ 	.byte	0x02, 0x4a
	.zero		1
	.zero		1


	//----- nvinfo : EIATTR_EXIT_INSTR_OFFSETS
	.align		4
        /*005c*/ 	.byte	0x04, 0x1c
        /*005e*/ 	.short	(.L_141 - .L_140)


	//   ....[0]....
.L_140:
        /*0060*/ 	.word	0x00000080


	//   ....[1]....
        /*0064*/ 	.word	0x000003b0


	//   ....[2]....
        /*0068*/ 	.word	0x00000410


	//----- nvinfo : EIATTR_CBANK_PARAM_SIZE
	.align		4
.L_141:
        /*006c*/ 	.byte	0x03, 0x19
        /*006e*/ 	.short	0x001c


	//----- nvinfo : EIATTR_PARAM_CBANK
	.align		4
        /*0070*/ 	.byte	0x04, 0x0a
        /*0072*/ 	.short	(.L_143 - .L_142)
	.align		4
.L_142:
        /*0074*/ 	.word	index@(.nv.constant0._Z21map_cast_u8_to_f32_vsPKjiPfi)
        /*0078*/ 	.short	0x0380
        /*007a*/ 	.short	0x001c


	//----- nvinfo : EIATTR_SW_WAR
	.align		4
.L_143:
        /*007c*/ 	.byte	0x04, 0x36
        /*007e*/ 	.short	(.L_145 - .L_144)
.L_144:
        /*0080*/ 	.word	0x00000008
.L_145:


//--------------------- .nv.info._Z20map_cast_u8_to_f32_vPKjiPfi --------------------------
	.section	.nv.info._Z20map_cast_u8_to_f32_vPKjiPfi,"",@"SHT_CUDA_INFO"
	.sectionflags	@""
	.align	4


	//----- nvinfo : EIATTR_CUDA_API_VERSION
	.align		4
        /*0000*/ 	.byte	0x04, 0x37
        /*0002*/ 	.short	(.L_147 - .L_146)
.L_146:
        /*0004*/ 	.word	0x00000082


	//----- nvinfo : EIATTR_KPARAM_INFO
	.align		4
.L_147:
        /*0008*/ 	.byte	0x04, 0x17
        /*000a*/ 	.short	(.L_149 - .L_148)
.L_148:
        /*000c*/ 	.word	0x00000000
        /*0010*/ 	.short	0x0003
        /*0012*/ 	.short	0x0018
        /*0014*/ 	.byte	0x00, 0xf0, 0x11, 0x00


	//----- nvinfo : EIATTR_KPARAM_INFO
	.align		4
.L_149:
        /*0018*/ 	.byte	0x04, 0x17
        /*001a*/ 	.short	(.L_151 - .L_150)
.L_150:
        /*001c*/ 	.word	0x00000000
        /*0020*/ 	.short	0x0002
        /*0022*/ 	.short	0x0010
        /*0024*/ 	.byte	0x00, 0xf5, 0x21, 0x00


	//----- nvinfo : EIATTR_KPARAM_INFO
	.align		4
.L_151:
        /*0028*/ 	.byte	0x04, 0x17
        /*002a*/ 	.short	(.L_153 - .L_152)
.L_152:
        /*002c*/ 	.word	0x00000000
        /*0030*/ 	.short	0x0001
        /*0032*/ 	.short	0x0008
        /*0034*/ 	.byte	0x00, 0xf0, 0x11, 0x00


	//----- nvinfo : EIATTR_KPARAM_INFO
	.align		4
.L_153:
        /*0038*/ 	.byte	0x04, 0x17
        /*003a*/ 	.short	(.L_155 - .L_154)
.L_154:
        /*003c*/ 	.word	0x00000000
        /*0040*/ 	.short	0x0000
        /*0042*/ 	.short	0x0000
        /*0044*/ 	.byte	0x00, 0xf5, 0x21, 0x00


	//----- nvinfo : EIATTR_SPARSE_MMA_MASK
	.align		4
.L_155:
        /*0048*/ 	.byte	0x03, 0x50
        /*004a*/ 	.short	0x0000


	//----- nvinfo : EIATTR_MAXREG_COUNT
	.align		4
        /*004c*/ 	.byte	0x03, 0x1b
        /*004e*/ 	.short	0x00ff


	//----- nvinfo : EIATTR_MERCURY_ISA_VERSION
	.align		4
        /*0050*/ 	.byte	0x03, 0x5f
        /*0052*/ 	.short	0x0101


	//----- nvinfo : EIATTR_VRC_CTA_INIT_COUNT
	.align		4
        /*0054*/ 	.byte	0x02, 0x4a
	.zero		1
	.zero		1


	//----- nvinfo : EIATTR_EXIT_INSTR_OFFSETS
	.align		4
        /*0058*/ 	.byte	0x04, 0x1c
        /*005a*/ 	.short	(.L_157 - .L_156)


	//   ....[0]....
.L_156:
        /*005c*/ 	.word	0x00000070


	//   ....[1]....
        /*0060*/ 	.word	0x00000210


	//   ....[2]....
        /*0064*/ 	.word	0x00000240


	//----- nvinfo : EIATTR_CBANK_PARAM_SIZE
	.align		4
.L_157:
        /*0068*/ 	.byte	0x03, 0x19
        /*006a*/ 	.short	0x001c


	//----- nvinfo : EIATTR_PARAM_CBANK
	.align		4
        /*006c*/ 	.byte	0x04, 0x0a
        /*006e*/ 	.short	(.L_159 - .L_158)
	.align		4
.L_158:
        /*0070*/ 	.word	index@(.nv.constant0._Z20map_cast_u8_to_f32_vPKjiPfi)
        /*0074*/ 	.short	0x0380
        /*0076*/ 	.short	0x001c


	//----- nvinfo : EIATTR_SW_WAR
	.align		4
.L_159:
        /*0078*/ 	.byte	0x04, 0x36
        /*007a*/ 	.short	(.L_161 - .L_160)
.L_160:
        /*007c*/ 	.word	0x00000008
.L_161:


//--------------------- .nv.info._Z27map_set_constant_f32_kernelPfif --------------------------
	.section	.nv.info._Z27map_set_constant_f32_kernelPfif,"",@"SHT_CUDA_INFO"
	.sectionflags	@""
	.align	4


	//----- nvinfo : EIATTR_CUDA_API_VERSION
	.align		4
        /*0000*/ 	.byte	0x04, 0x37
        /*0002*/ 	.short	(.L_163 - .L_162)
.L_162:
        /*0004*/ 	.word	0x00000082


	//----- nvinfo : EIATTR_KPARAM_INFO
	.align		4
.L_163:
        /*0008*/ 	.byte	0x04, 0x17
        /*000a*/ 	.short	(.L_165 - .L_164)
.L_164:
        /*000c*/ 	.word	0x00000000
        /*0010*/ 	.short	0x0002
        /*0012*/ 	.short	0x000c
        /*0014*/ 	.byte	0x00, 0xf0, 0x11, 0x00


	//----- nvinfo : EIATTR_KPARAM_INFO
	.align		4
.L_165:
        /*0018*/ 	.byte	0x04, 0x17
        /*001a*/ 	.short	(.L_167 - .L_166)
.L_166:
        /*001c*/ 	.word	0x00000000
        /*0020*/ 	.short	0x0001
        /*0022*/ 	.short	0x0008
        /*0024*/ 	.byte	0x00, 0xf0, 0x11, 0x00


	//----- nvinfo : EIATTR_KPARAM_INFO
	.align		4
.L_167:
        /*0028*/ 	.byte	0x04, 0x17
        /*002a*/ 	.short	(.L_169 - .L_168)
.L_168:
        /*002c*/ 	.word	0x00000000
        /*0030*/ 	.short	0x0000
        /*0032*/ 	.short	0x0000
        /*0034*/ 	.byte	0x00, 0xf5, 0x21, 0x00


	//----- nvinfo : EIATTR_SPARSE_MMA_MASK
	.align		4
.L_169:
        /*0038*/ 	.byte	0x03, 0x50
        /*003a*/ 	.short	0x0000


	//----- nvinfo : EIATTR_MAXREG_COUNT
	.align		4
        /*003c*/ 	.byte	0x03, 0x1b
        /*003e*/ 	.short	0x00ff


	//----- nvinfo : EIATTR_MERCURY_ISA_VERSION
	.align		4
        /*0040*/ 	.byte	0x03, 0x5f
        /*0042*/ 	.short	0x0101


	//----- nvinfo : EIATTR_VRC_CTA_INIT_COUNT
	.align		4
        /*0044*/ 	.byte	0x02, 0x4a
	.zero		1
	.zero		1


	//----- nvinfo : EIATTR_EXIT_INSTR_OFFSETS
	.align		4
        /*0048*/ 	.byte	0x04, 0x1c
        /*004a*/ 	.short	(.L_171 - .L_170)


	//   ....[0]....
.L_170:
        /*004c*/ 	.word	0x00000070


	//   ....[1]....
        /*0050*/ 	.word	0x000000d0


	//----- nvinfo : EIATTR_CBANK_PARAM_SIZE
	.align		4
.L_171:
        /*0054*/ 	.byte	0x03, 0x19
        /*0056*/ 	.short	0x0010


	//----- nvinfo : EIATTR_PARAM_CBANK
	.align		4
        /*0058*/ 	.byte	0x04, 0x0a
        /*005a*/ 	.short	(.L_173 - .L_172)
	.align		4
.L_172:
        /*005c*/ 	.word	index@(.nv.constant0._Z27map_set_constant_f32_kernelPfif)
        /*0060*/ 	.short	0x0380
        /*0062*/ 	.short	0x0010


	//----- nvinfo : EIATTR_SW_WAR
	.align		4
.L_173:
        /*0064*/ 	.byte	0x04, 0x36
        /*0066*/ 	.short	(.L_175 - .L_174)
.L_174:
        /*0068*/ 	.word	0x00000008
.L_175:


//--------------------- .nv.info._Z27map_set_constant_i32_kernelPiii --------------------------
	.section	.nv.info._Z27map_set_constant_i32_kernelPiii,"",@"SHT_CUDA_INFO"
	.sectionflags	@""
	.align	4


	//----- nvinfo : EIATTR_CUDA_API_VERSION
	.align		4
        /*0000*/ 	.byte	0x04, 0x37
        /*0002*/ 	.short	(.L_177 - .L_176)
.L_176:
        /*0004*/ 	.word	0x00000082


	//----- nvinfo : EIATTR_KPARAM_INFO
	.align		4
.L_177:
        /*0008*/ 	.byte	0x04, 0x17
        /*000a*/ 	.short	(.L_179 - .L_178)
.L_178:
        /*000c*/ 	.word	0x00000000
        /*0010*/ 	.short	0x0002
        /*0012*/ 	.short	0x000c
        /*0014*/ 	.byte	0x00, 0xf0, 0x11, 0x00


	//----- nvinfo : EIATTR_KPARAM_INFO
	.align		4
.L_179:
        /*0018*/ 	.byte	0x04, 0x17
        /*001a*/ 	.short	(.L_181 - .L_180)
.L_180:
        /*001c*/ 	.word	0x00000000
        /*0020*/ 	.short	0x0001
        /*0022*/ 	.short	0x0008
        /*0024*/ 	.byte	0x00, 0xf0, 0x11, 0x00


	//----- nvinfo : EIATTR_KPARAM_INFO
	.align		4
.L_181:
        /*0028*/ 	.byte	0x04, 0x17
        /*002a*/ 	.short	(.L_183 - .L_182)
.L_182:
        /*002c*/ 	.word	0x00000000
        /*0030*/ 	.short	0x0000
        /*0032*/ 	.short	0x0000
        /*0034*/ 	.byte	0x00, 0xf5, 0x21, 0x00


	//----- nvinfo : EIATTR_SPARSE_MMA_MASK
	.align		4
.L_183:
        /*0038*/ 	.byte	0x03, 0x50
        /*003a*/ 	.short	0x0000


	//----- nvinfo : EIATTR_MAXREG_COUNT
	.align		4
        /*003c*/ 	.byte	0x03, 0x1b
        /*003e*/ 	.short	0x00ff


	//----- nvinfo : EIATTR_MERCURY_ISA_VERSION
	.align		4
        /*0040*/ 	.byte	0x03, 0x5f
        /*0042*/ 	.short	0x0101


	//----- nvinfo : EIATTR_VRC_CTA_INIT_COUNT
	.align		4
        /*0044*/ 	.byte	0x02, 0x4a
	.zero		1
	.zero		1


	//----- nvinfo : EIATTR_EXIT_INSTR_OFFSETS
	.align		4
        /*0048*/ 	.byte	0x04, 0x1c
        /*004a*/ 	.short	(.L_185 - .L_184)


	//   ....[0]....
.L_184:
        /*004c*/ 	.word	0x00000070


	//   ....[1]....
        /*0050*/ 	.word	0x000000d0


	//----- nvinfo : EIATTR_CBANK_PARAM_SIZE
	.align		4
.L_185:
        /*0054*/ 	.byte	0x03, 0x19
        /*0056*/ 	.short	0x0010


	//----- nvinfo : EIATTR_PARAM_CBANK
	.align		4
        /*0058*/ 	.byte	0x04, 0x0a
        /*005a*/ 	.short	(.L_187 - .L_186)
	.align		4
.L_186:
        /*005c*/ 	.word	index@(.nv.constant0._Z27map_set_constant_i32_kernelPiii)
        /*0060*/ 	.short	0x0380
        /*0062*/ 	.short	0x0010


	//----- nvinfo : EIATTR_SW_WAR
	.align		4
.L_187:
        /*0064*/ 	.byte	0x04, 0x36
        /*0066*/ 	.short	(.L_189 - .L_188)
.L_188:
        /*0068*/ 	.word	0x00000008
.L_189:


//--------------------- .nv.info._Z20map_print_f32_kernelPKfi --------------------------
	.section	.nv.info._Z20map_print_f32_kernelPKfi,"",@"SHT_CUDA_INFO"
	.sectionflags	@""
	.align	4


	//----- nvinfo : EIATTR_CUDA_API_VERSION
	.align		4
        /*0000*/ 	.byte	0x04, 0x37
        /*0002*/ 	.short	(.L_191 - .L_190)
.L_190:
        /*0004*/ 	.word	0x00000082


	//----- nvinfo : EIATTR_KPARAM_INFO
	.align		4
.L_191:
        /*0008*/ 	.byte	0x04, 0x17
        /*000a*/ 	.short	(.L_193 - .L_192)
.L_192:
        /*000c*/ 	.word	0x00000000
        /*0010*/ 	.short	0x0001
        /*0012*/ 	.short	0x0008
        /*0014*/ 	.byte	0x00, 0xf0, 0x11, 0x00


	//----- nvinfo : EIATTR_KPARAM_INFO
	.align		4
.L_193:
        /*0018*/ 	.byte	0x04, 0x17
        /*001a*/ 	.short	(.L_195 - .L_194)
.L_194:
        /*001c*/ 	.word	0x00000000
        /*0020*/ 	.short	0x0000
        /*0022*/ 	.short	0x0000
        /*0024*/ 	.byte	0x00, 0xf5, 0x21, 0x00


	//----- nvinfo : EIATTR_SPARSE_MMA_MASK
	.align		4
.L_195:
        /*0028*/ 	.byte	0x03, 0x50
        /*002a*/ 	.short	0x0000


	//----- nvinfo : EIATTR_MAXREG_COUNT
	.align		4
        /*002c*/ 	.byte	0x03, 0x1b
        /*002e*/ 	.short	0x00ff


	//----- nvinfo : EIATTR_EXTERNS
	.align		4
        /*0030*/ 	.byte	0x04, 0x0f
        /*0032*/ 	.short	(.L_197 - .L_196)


	//   ....[0]....
	.align		4
.L_196:
        /*0034*/ 	.word	index@(vprintf)


	//----- nvinfo : EIATTR_MERCURY_ISA_VERSION
	.align		4
.L_197:
        /*0038*/ 	.byte	0x03, 0x5f
        /*003a*/ 	.short	0x0101


	//----- nvinfo : EIATTR_VRC_CTA_INIT_COUNT
	.align		4
        /*003c*/ 	.byte	0x02, 0x4a
	.zero		1
	.zero		1


	//----- nvinfo : EIATTR_SYSCALL_OFFSETS
	.align		4
        /*0040*/ 	.byte	0x04, 0x46
        /*0042*/ 	.short	(.L_199 - .L_198)


	//   ....[0]....
.L_198:
        /*0044*/ 	.word	0x000001a0


	//----- nvinfo : EIATTR_EXIT_INSTR_OFFSETS
	.align		4
.L_199:
        /*0048*/ 	.byte	0x04, 0x1c
        /*004a*/ 	.short	(.L_201 - .L_200)


	//   ....[0]....
.L_200:
        /*004c*/ 	.word	0x000000c0


	//   ....[1]....
        /*0050*/ 	.word	0x000001b0


	//----- nvinfo : EIATTR_CRS_STACK_SIZE
	.align		4
.L_201:
        /*0054*/ 	.byte	0x04, 0x1e
        /*0056*/ 	.short	(.L_203 - .L_202)
.L_202:
        /*0058*/ 	.word	0x00000000


	//----- nvinfo : EIATTR_CBANK_PARAM_SIZE
	.align		4
.L_203:
        /*005c*/ 	.byte	0x03, 0x19
        /*005e*/ 	.short	0x000c


	//----- nvinfo : EIATTR_PARAM_CBANK
	.align		4
        /*0060*/ 	.byte	0x04, 0x0a
        /*0062*/ 	.short	(.L_205 - .L_204)
	.align		4
.L_204:
        /*0064*/ 	.word	index@(.nv.constant0._Z20map_print_f32_kernelPKfi)
        /*0068*/ 	.short	0x0380
        /*006a*/ 	.short	0x000c


	//----- nvinfo : EIATTR_SW_WAR
	.align		4
.L_205:
        /*006c*/ 	.byte	0x04, 0x36
        /*006e*/ 	.short	(.L_207 - .L_206)
.L_206:
        /*0070*/ 	.word	0x00000008
.L_207:


//--------------------- .nv.info._Z20map_print_i32_kernelPKii --------------------------
	.section	.nv.info._Z20map_print_i32_kernelPKii,"",@"SHT_CUDA_INFO"
	.sectionflags	@""
	.align	4


	//----- nvinfo : EIATTR_CUDA_API_VERSION
	.align		4
        /*0000*/ 	.byte	0x04, 0x37
        /*0002*/ 	.short	(.L_209 - .L_208)
.L_208:
        /*0004*/ 	.word	0x00000082


	//----- nvinfo : EIATTR_KPARAM_INFO
	.align		4
.L_209:
        /*0008*/ 	.byte	0x04, 0x17
        /*000a*/ 	.short	(.L_211 - .L_210)
.L_210:
        /*000c*/ 	.word	0x00000000
        /*0010*/ 	.short	0x0001
        /*0012*/ 	.short	0x0008
        /*0014*/ 	.byte	0x00, 0xf0, 0x11, 0x00


	//----- nvinfo : EIATTR_KPARAM_INFO
	.align		4
.L_211:
        /*0018*/ 	.byte	0x04, 0x17
        /*001a*/ 	.short	(.L_213 - .L_212)
.L_212:
        /*001c*/ 	.word	0x00000000
        /*0020*/ 	.short	0x0000
        /*0022*/ 	.short	0x0000
        /*0024*/ 	.byte	0x00, 0xf5, 0x21, 0x00


	//----- nvinfo : EIATTR_SPARSE_MMA_MASK
	.align		4
.L_213:
        /*0028*/ 	.byte	0x03, 0x50
        /*002a*/ 	.short	0x0000


	//----- nvinfo : EIATTR_MAXREG_COUNT
	.align		4
        /*002c*/ 	.byte	0x03, 0x1b
        /*002e*/ 	.short	0x00ff


	//----- nvinfo : EIATTR_EXTERNS
	.align		4
        /*0030*/ 	.byte	0x04, 0x0f
        /*0032*/ 	.short	(.L_215 - .L_214)


	//   ....[0]....
	.align		4
.L_214:
        /*0034*/ 	.word	index@(vprintf)


	//----- nvinfo : EIATTR_MERCURY_ISA_VERSION
	.align		4
.L_215:
        /*0038*/ 	.byte	0x03, 0x5f
        /*003a*/ 	.short	0x0101


	//----- nvinfo : EIATTR_VRC_CTA_INIT_COUNT
	.align		4
        /*003c*/ 	.byte	0x02, 0x4a
	.zero		1
	.zero		1


	//----- nvinfo : EIATTR_SYSCALL_OFFSETS
	.align		4
        /*0040*/ 	.byte	0x04, 0x46
        /*0042*/ 	.short	(.L_217 - .L_216)


	//   ....[0]....
.L_216:
        /*0044*/ 	.word	0x00000180


	//----- nvinfo : EIATTR_EXIT_INSTR_OFFSETS
	.align		4
.L_217:
        /*0048*/ 	.byte	0x04, 0x1c
        /*004a*/ 	.short	(.L_219 - .L_218)


	//   ....[0]....
.L_218:
        /*004c*/ 	.word	0x000000c0


	//   ....[1]....
        /*0050*/ 	.word	0x00000190


	//----- nvinfo : EIATTR_CRS_STACK_SIZE
	.align		4
.L_219:
        /*0054*/ 	.byte	0x04, 0x1e
        /*0056*/ 	.short	(.L_221 - .L_220)
.L_220:
        /*0058*/ 	.word	0x00000000


	//----- nvinfo : EIATTR_CBANK_PARAM_SIZE
	.align		4
.L_221:
        /*005c*/ 	.byte	0x03, 0x19
        /*005e*/ 	.short	0x000c


	//----- nvinfo : EIATTR_PARAM_CBANK
	.align		4
        /*0060*/ 	.byte	0x04, 0x0a
        /*0062*/ 	.short	(.L_223 - .L_222)
	.align		4
.L_222:
        /*0064*/ 	.word	index@(.nv.constant0._Z20map_print_i32_kernelPKii)
        /*0068*/ 	.short	0x0380
        /*006a*/ 	.short	0x000c


	//----- nvinfo : EIATTR_SW_WAR
	.align		4
.L_223:
        /*006c*/ 	.byte	0x04, 0x36
        /*006e*/ 	.short	(.L_225 - .L_224)
.L_224:
        /*0070*/ 	.word	0x00000008
.L_225:


//--------------------- .nv.callgraph             --------------------------
	.section	.nv.callgraph,"",@"SHT_CUDA_CALLGRAPH"
	.align	4
	.sectionentsize	8
	.align		4
        /*0000*/ 	.word	0x00000000
	.align		4
        /*0004*/ 	.word	0xffffffff
	.align		4
        /*0008*/ 	.word	index@(_Z20map_print_f32_kernelPKfi)
	.align		4
        /*000c*/ 	.word	index@(vprintf)
	.align		4
        /*0010*/ 	.word	index@(_Z20map_print_i32_kernelPKii)
	.align		4
        /*0014*/ 	.word	index@(vprintf)
	.align		4
        /*0018*/ 	.word	0x00000000
	.align		4
        /*001c*/ 	.word	0xfffffffe
	.align		4
        /*0020*/ 	.word	0x00000000
	.align		4
        /*0024*/ 	.word	0xfffffffd
	.align		4
        /*0028*/ 	.word	0x00000000
	.align		4
        /*002c*/ 	.word	0xfffffffc


//--------------------- .nv.constant4             --------------------------
	.section	.nv.constant4,"a",@progbits
	.align	8
	.align		8
.nv.constant4:
        /*0000*/ 	.dword	$str
	.align		8
        /*0008*/ 	.dword	$str$1
	.align		8
        /*0010*/ 	.dword	vprintf


//--------------------- .text._Z18map_add_f32_kernelPKfiPf --------------------------
	.section	.text._Z18map_add_f32_kernelPKfiPf,"ax",@progbits
	.align	128
        .global         _Z18map_add_f32_kernelPKfiPf
        .type           _Z18map_add_f32_kernelPKfiPf,@function
        .size           _Z18map_add_f32_kernelPKfiPf,(.L_x_58 - _Z18map_add_f32_kernelPKfiPf)
        .other          _Z18map_add_f32_kernelPKfiPf,@"STO_CUDA_ENTRY STV_DEFAULT"
_Z18map_add_f32_kernelPKfiPf:
.text._Z18map_add_f32_kernelPKfiPf:
[----:B------:R-:W-:Y:S01]  /*0000*/  LDC R1, c[0x0][0x37c] ;  /* 0x0000df00ff017b82 */ /* 0x000fe20000000800 */
[----:B------:R-:W0:Y:S07]  /*0010*/  S2R R7, SR_TID.X ;  /* 0x0000000000077919 */ /* 0x000e2e0000002100 */
[----:B------:R-:W0:Y:S01]  /*0020*/  S2UR UR4, SR_CTAID.X ;  /* 0x00000000000479c3 */ /* 0x000e220000002500 */
[----:B------:R-:W1:Y:S07]  /*0030*/  LDCU UR5, c[0x0][0x388] ;  /* 0x00007100ff0577ac */ /* 0x000e6e0008000800 */
[----:B------:R-:W0:Y:S02]  /*0040*/  LDC R0, c[0x0][0x360] ;  /* 0x0000d800ff007b82 */ /* 0x000e240000000800 */
[----:B0-----:R-:W-:-:S05]  /*0050*/  IMAD R7, R0, UR4, R7 ;  /* 0x0000000400077c24 */ /* 0x001fca000f8e0207 */
[----:B-1----:R-:W-:-:S13]  /*0060*/  ISETP.GE.AND P0, PT, R7, UR5, PT ;  /* 0x0000000507007c0c */ /* 0x002fda000bf06270 */
[----:B------:R-:W-:Y:S05]  /*0070*/  @P0 EXIT ;  /* 0x000000000000094d */ /* 0x000fea0003800000 */
[----:B------:R-:W0:Y:S01]  /*0080*/  LDC.64 R4, c[0x0][0x380] ;  /* 0x0000e000ff047b82 */ /* 0x000e220000000a00 */
[----:B------:R-:W1:Y:S07]  /*0090*/  LDCU.64 UR4, c[0x0][0x358] ;  /* 0x00006b00ff0477ac */ /* 0x000e6e0008000a00 */
[----:B------:R-:W2:Y:S01]  /*00a0*/  LDC.64 R2, c[0x0][0x390] ;  /* 0x0000e400ff027b82 */ /* 0x000ea20000000a00 */
[----:B0-----:R-:W-:-:S06]  /*00b0*/  IMAD.WIDE R4, R7, 0x4, R4 ;  /* 0x0000000407047825 */ /* 0x001fcc00078e0204 */
[----:B-1----:R-:W3:Y:S01]  /*00c0*/  LDG.E R5, desc[UR4][R4.64] ;  /* 0x0000000404057981 */ /* 0x002ee2000c1e1900 */
[----:B--2---:R-:W-:-:S05]  /*00d0*/  IMAD.WIDE R2, R7, 0x4, R2 ;  /* 0x0000000407027825 */ /* 0x004fca00078e0202 */
[----:B------:R-:W3:Y:S02]  /*00e0*/  LDG.E R0, desc[UR4][R2.64] ;  /* 0x0000000402007981 */ /* 0x000ee4000c1e1900 */
[----:B---3--:R-:W-:-:S05]  /*00f0*/  FADD R7, R0, R5 ;  /* 0x0000000500077221 */ /* 0x008fca0000000000 */
[----:B------:R-:W-:Y:S01]  /*0100*/  STG.E desc[UR4][R2.64], R7 ;  /* 0x0000000702007986 */ /* 0x000fe2000c101904 */
[----:B------:R-:W-:Y:S05]  /*0110*/  EXIT ;  /* 0x000000000000794d */ /* 0x000fea0003800000 */
.L_x_0:
[----:B------:R-:W-:-:S00]  /*0120*/  BRA `(.L_x_0) ;  /* 0xfffffffc00fc7947 */ /* 0x000fc0000383ffff */
[----:B------:R-:W-:-:S00]  /*0130*/  NOP ;  /* 0x0000000000007918 */ /* 0x000fc00000000000 */
        /* <DEDUP_REMOVED lines=12> */
.L_x_58:


//--------------------- .text._Z18map_add_i32_kernelPKiiPi --------------------------
	.section	.text._Z18map_add_i32_kernelPKiiPi,"ax",@progbits
	.align	128
        .global         _Z18map_add_i32_kernelPKiiPi
        .type           _Z18map_add_i32_kernelPKiiPi,@function
        .size           _Z18map_add_i32_kernelPKiiPi,(.L_x_59 - _Z18map_add_i32_kernelPKiiPi)
        .other          _Z18map_add_i32_kernelPKiiPi,@"STO_CUDA_ENTRY STV_DEFAULT"
_Z18map_add_i32_kernelPKiiPi:
.text._Z18map_add_i32_kernelPKiiPi:
        /* <DEDUP_REMOVED lines=15> */
[----:B---3--:R-:W-:-:S05]  /*00f0*/  IADD3 R7, PT, PT, R0, R5, RZ ;  /* 0x0000000500077210 */ /* 0x008fca0007ffe0ff */
[----:B------:R-:W-:Y:S01]  /*0100*/  STG.E desc[UR4][R2.64], R7 ;  /* 0x0000000702007986 */ /* 0x000fe2000c101904 */
[----:B------:R-:W-:Y:S05]  /*0110*/  EXIT ;  /* 0x000000000000794d */ /* 0x000fea0003800000 */
.L_x_1:
        /* <DEDUP_REMOVED lines=14> */
.L_x_59:


//--------------------- .text._Z23map_cast_u8_to_f32_vs_nPKjiPfi --------------------------
	.section	.text._Z23map_cast_u8_to_f32_vs_nPKjiPfi,"ax",@progbits
	.align	128
        .global         _Z23map_cast_u8_to_f32_vs_nPKjiPfi
        .type           _Z23map_cast_u8_to_f32_vs_nPKjiPfi,@function
        .size           _Z23map_cast_u8_to_f32_vs_nPKjiPfi,(.L_x_56 - _Z23map_cast_u8_to_f32_vs_nPKjiPfi)
        .other          _Z23map_cast_u8_to_f32_vs_nPKjiPfi,@"STO_CUDA_ENTRY STV_DEFAULT"
_Z23map_cast_u8_to_f32_vs_nPKjiPfi:
.text._Z23map_cast_u8_to_f32_vs_nPKjiPfi:
[----:B------:R-:W-:Y:S01]  /*0000*/  LDC R1, c[0x0][0x37c] ;  /* 0x0000df00ff017b82 */ /* 0x000fe20000000800 */
[----:B------:R-:W0:Y:S07]  /*0010*/  S2R R2, SR_TID.X ;  /* 0x0000000000027919 */ /* 0x000e2e0000002100 */
[----:B------:R-:W1:Y:S01]  /*0020*/  S2UR UR4, SR_CTAID.X ;  /* 0x00000000000479c3 */ /* 0x000e620000002500 */
[----:B------:R-:W2:Y:S07]  /*0030*/  LDCU UR5, c[0x0][0x388] ;  /* 0x00007100ff0577ac */ /* 0x000eae0008000800 */
[----:B------:R-:W1:Y:S02]  /*0040*/  LDC R5, c[0x0][0x360] ;  /* 0x0000d800ff057b82 */ /* 0x000e640000000800 */
[----:B-1----:R-:W-:-:S04]  /*0050*/  IMAD R5, R5, UR4, RZ ;  /* 0x0000000405057c24 */ /* 0x002fc8000f8e02ff */
[----:B0-----:R-:W-:-:S05]  /*0060*/  IMAD.IADD R3, R5, 0x1, R2 ;  /* 0x0000000105037824 */ /* 0x001fca00078e0202 */
[----:B--2---:R-:W-:-:S13]  /*0070*/  ISETP.GE.AND P0, PT, R3, UR5, PT ;  /* 0x0000000503007c0c */ /* 0x004fda000bf06270 */
[----:B------:R-:W-:Y:S05]  /*0080*/  @P0 EXIT ;  /* 0x000000000000094d */ /* 0x000fea0003800000 */
[----:B------:R-:W0:Y:S01]  /*0090*/  LDC.64 R6, c[0x0][0x380] ;  /* 0x0000e000ff067b82 */ /* 0x000e220000000a00 */
[----:B------:R-:W1:Y:S01]  /*00a0*/  LDCU.64 UR6, c[0x0][0x358] ;  /* 0x00006b00ff0677ac */ /* 0x000e620008000a00 */
[----:B0-----:R-:W-:-:S06]  /*00b0*/  IMAD.WIDE R6, R3, 0x4, R6 ;  /* 0x0000000403067825 */ /* 0x001fcc00078e0206 */
[----:B-1----:R-:W2:Y:S01]  /*00c0*/  LDG.E R6, desc[UR6][R6.64] ;  /* 0x0000000606067981 */ /* 0x002ea2000c1e1900 */
[----:B------:R-:W-:Y:S01]  /*00d0*/  IMAD.MOV.U32 R8, RZ, RZ, 0x3b808081 ;  /* 0x3b808081ff087424 */ /* 0x000fe200078e00ff */
[----:B------:R-:W-:Y:S01]  /*00e0*/  BSSY.RECONVERGENT B0, `(.L_x_2) ;  /* 0x000000f000007945 */ /* 0x000fe20003800200 */
[----:B------:R-:W-:Y:S02]  /*00f0*/  IMAD.MOV.U32 R4, RZ, RZ, 0x437f0000 ;  /* 0x437f0000ff047424 */ /* 0x000fe400078e00ff */
[----:B------:R-:W-:Y:S02]  /*0100*/  IMAD R5, R5, 0x4, R2 ;  /* 0x0000000405057824 */ /* 0x000fe400078e0202 */
[----:B------:R-:W-:-:S04]  /*0110*/  FFMA R3, R8, -R4, 1 ;  /* 0x3f80000008037423 */ /* 0x000fc80000000804 */
[----:B------:R-:W-:Y:S01]  /*0120*/  FFMA R3, R3, R8, 0.0039215688593685626984 ;  /* 0x3b80808103037423 */ /* 0x000fe20000000008 */
[----:B--2---:R-:W0:Y:S08]  /*0130*/  I2F.U8 R0, R6 ;  /* 0x0000000600007306 */ /* 0x004e300000001000 */
[----:B0-----:R-:W0:Y:S01]  /*0140*/  FCHK P0, R0, 255 ;  /* 0x437f000000007902 */ /* 0x001e220000000000 */
[----:B------:R-:W-:-:S04]  /*0150*/  FFMA R8, R0, R3, RZ ;  /* 0x0000000300087223 */ /* 0x000fc800000000ff */
[----:B------:R-:W-:-:S04]  /*0160*/  FFMA R9, R8, -255, R0 ;  /* 0xc37f000008097823 */ /* 0x000fc80000000000 */
[----:B------:R-:W-:Y:S01]  /*0170*/  FFMA R3, R3, R9, R8 ;  /* 0x0000000903037223 */ /* 0x000fe20000000008 */
[----:B0-----:R-:W-:Y:S06]  /*0180*/  @!P0 BRA `(.L_x_3) ;  /* 0x0000000000108947 */ /* 0x001fec0003800000 */
[----:B------:R-:W-:Y:S01]  /*0190*/  IMAD.MOV.U32 R3, RZ, RZ, R0 ;  /* 0x000000ffff037224 */ /* 0x000fe200078e0000 */
[----:B------:R-:W-:-:S07]  /*01a0*/  MOV R8, 0x1c0 ;  /* 0x000001c000087802 */ /* 0x000fce0000000f00 */
[----:B------:R-:W-:Y:S05]  /*01b0*/  CALL.REL.NOINC `($__internal_0_$__cuda_sm3x_div_rn_noftz_f32_slowpath) ;  /* 0x0000000400707944 */ /* 0x000fea0003c00000 */
[----:B------:R-:W-:-:S07]  /*01c0*/  IMAD.MOV.U32 R3, RZ, RZ, R0 ;  /* 0x000000ffff037224 */ /* 0x000fce00078e0000 */
.L_x_3:
[----:B------:R-:W-:Y:S05]  /*01d0*/  BSYNC.RECONVERGENT B0 ;  /* 0x0000000000007941 */ /* 0x000fea0003800200 */
.L_x_2:
[----:B------:R-:W0:Y:S01]  /*01e0*/  S2UR UR5, SR_CgaCtaId ;  /* 0x00000000000579c3 */ /* 0x000e220000008800 */
[C---:B------:R-:W-:Y:S01]  /*01f0*/  IMAD.SHL.U32 R7, R2.reuse, 0x4, RZ ;  /* 0x0000000402077824 */ /* 0x040fe200078e00ff */
[----:B------:R-:W-:Y:S01]  /*0200*/  UMOV UR4, 0x400 ;  /* 0x0000040000047882 */ /* 0x000fe20000000000 */
[----:B------:R-:W-:Y:S01]  /*0210*/  SHF.R.U32.HI R9, RZ, 0x8, R6 ;  /* 0x00000008ff097819 */ /* 0x000fe20000011606 */
[----:B------:R-:W-:Y:S01]  /*0220*/  IMAD.MOV.U32 R11, RZ, RZ, 0x3b808081 ;  /* 0x3b808081ff0b7424 */ /* 0x000fe200078e00ff */
[----:B------:R-:W-:Y:S01]  /*0230*/  BSSY.RECONVERGENT B0, `(.L_x_4) ;  /* 0x0000012000007945 */ /* 0x000fe20003800200 */
[----:B------:R-:W-:Y:S02]  /*0240*/  LEA.HI R0, R2, R7, RZ, 0x1d ;  /* 0x0000000702007211 */ /* 0x000fe400078fe8ff */
[----:B------:R-:W-:-:S04]  /*0250*/  LOP3.LUT R9, R9, 0xff, RZ, 0xc0, !PT ;  /* 0x000000ff09097812 */ /* 0x000fc800078ec0ff */
[----:B------:R-:W-:-:S04]  /*0260*/  I2FP.F32.U32 R9, R9 ;  /* 0x0000000900097245 */ /* 0x000fc80000201000 */
[----:B------:R-:W1:Y:S01]  /*0270*/  FCHK P0, R9, 255 ;  /* 0x437f000009007902 */ /* 0x000e620000000000 */
[----:B0-----:R-:W-:-:S06]  /*0280*/  ULEA UR4, UR5, UR4, 0x18 ;  /* 0x0000000405047291 */ /* 0x001fcc000f8ec0ff */
[----:B------:R-:W-:Y:S01]  /*0290*/  LEA R8, R0, UR4, 0x2 ;  /* 0x0000000400087c11 */ /* 0x000fe2000f8e10ff */
[----:B------:R-:W-:-:S04]  /*02a0*/  FFMA R0, R11, -R4, 1 ;  /* 0x3f8000000b007423 */ /* 0x000fc80000000804 */
[----:B------:R0:W-:Y:S01]  /*02b0*/  STS [R8], R3 ;  /* 0x0000000308007388 */ /* 0x0001e20000000800 */
[----:B------:R-:W-:-:S04]  /*02c0*/  FFMA R0, R0, R11, 0.0039215688593685626984 ;  /* 0x3b80808100007423 */ /* 0x000fc8000000000b */
[----:B------:R-:W-:-:S04]  /*02d0*/  FFMA R10, R0, R9, RZ ;  /* 0x00000009000a7223 */ /* 0x000fc800000000ff */
[----:B------:R-:W-:-:S04]  /*02e0*/  FFMA R11, R10, -255, R9 ;  /* 0xc37f00000a0b7823 */ /* 0x000fc80000000009 */
[----:B------:R-:W-:Y:S01]  /*02f0*/  FFMA R10, R0, R11, R10 ;  /* 0x0000000b000a7223 */ /* 0x000fe2000000000a */
[----:B01----:R-:W-:Y:S06]  /*0300*/  @!P0 BRA `(.L_x_5) ;  /* 0x0000000000108947 */ /* 0x003fec0003800000 */
[----:B------:R-:W-:Y:S01]  /*0310*/  IMAD.MOV.U32 R3, RZ, RZ, R9 ;  /* 0x000000ffff037224 */ /* 0x000fe200078e0009 */
[----:B------:R-:W-:-:S07]  /*0320*/  MOV R8, 0x340 ;  /* 0x0000034000087802 */ /* 0x000fce0000000f00 */
[----:B------:R-:W-:Y:S05]  /*0330*/  CALL.REL.NOINC `($__internal_0_$__cuda_sm3x_div_rn_noftz_f32_slowpath) ;  /* 0x0000000400107944 */ /* 0x000fea0003c00000 */
[----:B------:R-:W-:-:S07]  /*0340*/  IMAD.MOV.U32 R10, RZ, RZ, R0 ;  /* 0x000000ffff0a7224 */ /* 0x000fce00078e0000 */
.L_x_5:
[----:B------:R-:W-:Y:S05]  /*0350*/  BSYNC.RECONVERGENT B0 ;  /* 0x0000000000007941 */ /* 0x000fea0003800200 */
.L_x_4:
[----:B------:R-:W-:Y:S01]  /*0360*/  LEA.HI R7, R7, R7, RZ, 0x1b ;  /* 0x0000000707077211 */ /* 0x000fe200078fd8ff */
[----:B------:R-:W-:Y:S01]  /*0370*/  IMAD.MOV.U32 R9, RZ, RZ, 0x3b808081 ;  /* 0x3b808081ff097424 */ /* 0x000fe200078e00ff */
[----:B------:R-:W-:Y:S01]  /*0380*/  SHF.R.U32.HI R0, RZ, 0x10, R6 ;  /* 0x00000010ff007819 */ /* 0x000fe20000011606 */
[----:B------:R-:W-:Y:S01]  /*0390*/  BSSY.RECONVERGENT B0, `(.L_x_6) ;  /* 0x000000f000007945 */ /* 0x000fe20003800200 */
[----:B------:R-:W-:Y:S01]  /*03a0*/  LEA R7, R7, UR4, 0x2 ;  /* 0x0000000407077c11 */ /* 0x000fe2000f8e10ff */
[----:B------:R-:W-:Y:S01]  /*03b0*/  FFMA R8, R9, -R4, 1 ;  /* 0x3f80000009087423 */ /* 0x000fe20000000804 */
[----:B------:R-:W-:-:S03]  /*03c0*/  LOP3.LUT R0, R0, 0xff, RZ, 0xc0, !PT ;  /* 0x000000ff00007812 */ /* 0x000fc600078ec0ff */
[----:B------:R0:W-:Y:S01]  /*03d0*/  STS [R7+0x4], R10 ;  /* 0x0000040a07007388 */ /* 0x0001e20000000800 */
[----:B------:R-:W-:Y:S01]  /*03e0*/  I2FP.F32.U32 R3, R0 ;  /* 0x0000000000037245 */ /* 0x000fe20000201000 */
[----:B------:R-:W-:-:S03]  /*03f0*/  FFMA R0, R8, R9, 0.0039215688593685626984 ;  /* 0x3b80808108007423 */ /* 0x000fc60000000009 */
[----:B------:R-:W1:Y:S01]  /*0400*/  FCHK P0, R3, 255 ;  /* 0x437f000003007902 */ /* 0x000e620000000000 */
[----:B------:R-:W-:-:S04]  /*0410*/  FFMA R8, R0, R3, RZ ;  /* 0x0000000300087223 */ /* 0x000fc800000000ff */
[----:B------:R-:W-:-:S04]  /*0420*/  FFMA R9, R8, -255, R3 ;  /* 0xc37f000008097823 */ /* 0x000fc80000000003 */
[----:B------:R-:W-:Y:S01]  /*0430*/  FFMA R8, R0, R9, R8 ;  /* 0x0000000900087223 */ /* 0x000fe20000000008 */
[----:B01----:R-:W-:Y:S06]  /*0440*/  @!P0 BRA `(.L_x_7) ;  /* 0x00000000000c8947 */ /* 0x003fec0003800000 */
[----:B------:R-:W-:-:S07]  /*0450*/  MOV R8, 0x470 ;  /* 0x0000047000087802 */ /* 0x000fce0000000f00 */
[----:B------:R-:W-:Y:S05]  /*0460*/  CALL.REL.NOINC `($__internal_0_$__cuda_sm3x_div_rn_noftz_f32_slowpath) ;  /* 0x0000000000c47944 */ /* 0x000fea0003c00000 */
[----:B------:R-:W-:-:S07]  /*0470*/  IMAD.MOV.U32 R8, RZ, RZ, R0 ;  /* 0x000000ffff087224 */ /* 0x000fce00078e0000 */
.L_x_7:
[----:B------:R-:W-:Y:S05]  /*0480*/  BSYNC.RECONVERGENT B0 ;  /* 0x0000000000007941 */ /* 0x000fea0003800200 */
.L_x_6:
[----:B------:R-:W0:Y:S01]  /*0490*/  I2F.U8 R3, R6.B3 ;  /* 0x3000000600037306 */ /* 0x000e220000001000 */
[----:B------:R-:W-:Y:S01]  /*04a0*/  IMAD.MOV.U32 R9, RZ, RZ, 0x3b808081 ;  /* 0x3b808081ff097424 */ /* 0x000fe200078e00ff */
[----:B------:R1:W-:Y:S01]  /*04b0*/  STS [R7+0x8], R8 ;  /* 0x0000080807007388 */ /* 0x0003e20000000800 */
[----:B------:R-:W-:Y:S02]  /*04c0*/  BSSY.RECONVERGENT B0, `(.L_x_8) ;  /* 0x000000a000007945 */ /* 0x000fe40003800200 */
[----:B------:R-:W-:-:S04]  /*04d0*/  FFMA R0, R9, -R4, 1 ;  /* 0x3f80000009007423 */ /* 0x000fc80000000804 */
[----:B------:R-:W-:Y:S01]  /*04e0*/  FFMA R0, R0, R9, 0.0039215688593685626984 ;  /* 0x3b80808100007423 */ /* 0x000fe20000000009 */
[----:B0-----:R-:W0:Y:S03]  /*04f0*/  FCHK P0, R3, 255 ;  /* 0x437f000003007902 */ /* 0x001e260000000000 */
[----:B------:R-:W-:-:S04]  /*0500*/  FFMA R10, R0, R3, RZ ;  /* 0x00000003000a7223 */ /* 0x000fc800000000ff */
[----:B------:R-:W-:-:S04]  /*0510*/  FFMA R9, R10, -255, R3 ;  /* 0xc37f00000a097823 */ /* 0x000fc80000000003 */
[----:B------:R-:W-:Y:S01]  /*0520*/  FFMA R0, R0, R9, R10 ;  /* 0x0000000900007223 */ /* 0x000fe2000000000a */
[----:B01----:R-:W-:Y:S06]  /*0530*/  @!P0 BRA `(.L_x_9) ;  /* 0x0000000000088947 */ /* 0x003fec0003800000 */
[----:B------:R-:W-:-:S07]  /*0540*/  MOV R8, 0x560 ;  /* 0x0000056000087802 */ /* 0x000fce0000000f00 */
[----:B------:R-:W-:Y:S05]  /*0550*/  CALL.REL.NOINC `($__internal_0_$__cuda_sm3x_div_rn_noftz_f32_slowpath) ;  /* 0x0000000000887944 */ /* 0x000fea0003c00000 */
.L_x_9:
[----:B------:R-:W-:Y:S05]  /*0560*/  BSYNC.RECONVERGENT B0 ;  /* 0x0000000000007941 */ /* 0x000fea0003800200 */
.L_x_8:
[----:B------:R-:W0:Y:S01]  /*0570*/  LDCU UR5, c[0x0][0x398] ;  /* 0x00007300ff0577ac */ /* 0x000e220008000800 */
[C---:B------:R-:W-:Y:S01]  /*0580*/  VIADD R3, R5.reuse, 0x400 ;  /* 0x0000040005037836 */ /* 0x040fe20000000000 */
[----:B------:R-:W-:Y:S01]  /*0590*/  STS [R7+0xc], R0 ;  /* 0x00000c0007007388 */ /* 0x000fe20000000800 */
[C---:B------:R-:W-:Y:S02]  /*05a0*/  VIADD R4, R5.reuse, 0x800 ;  /* 0x0000080005047836 */ /* 0x040fe40000000000 */
[----:B------:R-:W-:Y:S01]  /*05b0*/  VIADD R12, R5, 0xc00 ;  /* 0x00000c00050c7836 */ /* 0x000fe20000000000 */
[----:B------:R-:W-:Y:S01]  /*05c0*/  BAR.SYNC.DEFER_BLOCKING 0x0 ;  /* 0x0000000000007b1d */ /* 0x000fe20000010000 */
[----:B0-----:R-:W-:Y:S02]  /*05d0*/  ISETP.GE.AND P1, PT, R3, UR5, PT ;  /* 0x0000000503007c0c */ /* 0x001fe4000bf26270 */
[----:B------:R-:W-:Y:S02]  /*05e0*/  ISETP.GE.AND P2, PT, R4, UR5, PT ;  /* 0x0000000504007c0c */ /* 0x000fe4000bf46270 */
[----:B------:R-:W-:-:S02]  /*05f0*/  ISETP.GE.AND P0, PT, R5, UR5, PT ;  /* 0x0000000505007c0c */ /* 0x000fc4000bf06270 */
[----:B------:R-:W-:-:S07]  /*0600*/  ISETP.GE.AND P3, PT, R12, UR5, PT ;  /* 0x000000050c007c0c */ /* 0x000fce000bf66270 */
[C---:B------:R-:W-:Y:S02]  /*0610*/  @!P1 LOP3.LUT R9, R2.reuse, 0x400, RZ, 0xfc, !PT ;  /* 0x0000040002099812 */ /* 0x040fe400078efcff */
[C---:B------:R-:W-:Y:S02]  /*0620*/  @!P2 LOP3.LUT R11, R2.reuse, 0x800, RZ, 0xfc, !PT ;  /* 0x00000800020ba812 */ /* 0x040fe400078efcff */
[-C--:B------:R-:W-:Y:S02]  /*0630*/  @!P0 LEA.HI R3, R2, R2.reuse, RZ, 0x1b ;  /* 0x0000000202038211 */ /* 0x080fe400078fd8ff */
[-C--:B------:R-:W-:Y:S02]  /*0640*/  @!P1 LEA.HI R9, R9, R2.reuse, RZ, 0x1b ;  /* 0x0000000209099211 */ /* 0x080fe400078fd8ff */
[----:B------:R-:W-:Y:S02]  /*0650*/  @!P2 LEA.HI R11, R11, R2, RZ, 0x1b ;  /* 0x000000020b0ba211 */ /* 0x000fe400078fd8ff */
[----:B------:R-:W-:-:S02]  /*0660*/  @!P0 LEA R3, R3, UR4, 0x2 ;  /* 0x0000000403038c11 */ /* 0x000fc4000f8e10ff */
[----:B------:R-:W-:Y:S02]  /*0670*/  @!P1 LEA R6, R9, UR4, 0x2 ;  /* 0x0000000409069c11 */ /* 0x000fe4000f8e10ff */
[----:B------:R-:W-:Y:S01]  /*0680*/  @!P2 LEA R10, R11, UR4, 0x2 ;  /* 0x000000040b0aac11 */ /* 0x000fe2000f8e10ff */
[----:B------:R-:W0:Y:S01]  /*0690*/  LDC.64 R8, c[0x0][0x390] ;  /* 0x0000e400ff087b82 */ /* 0x000e220000000a00 */
[----:B------:R-:W1:Y:S04]  /*06a0*/  @!P0 LDS R3, [R3] ;  /* 0x0000000003038984 */ /* 0x000e680000000800 */
[----:B------:R-:W2:Y:S04]  /*06b0*/  @!P1 LDS R11, [R6+0x1000] ;  /* 0x00100000060b9984 */ /* 0x000ea80000000800 */
[----:B------:R-:W3:Y:S01]  /*06c0*/  @!P2 LDS R13, [R10+0x2000] ;  /* 0x002000000a0da984 */ /* 0x000ee20000000800 */
[----:B0-----:R-:W-:-:S05]  /*06d0*/  IMAD.WIDE R4, R5, 0x4, R8 ;  /* 0x0000000405047825 */ /* 0x001fca00078e0208 */
[----:B-1----:R0:W-:Y:S04]  /*06e0*/  @!P0 STG.E desc[UR6][R4.64], R3 ;  /* 0x0000000304008986 */ /* 0x0021e8000c101906 */
[----:B--2---:R0:W-:Y:S04]  /*06f0*/  @!P1 STG.E desc[UR6][R4.64+0x1000], R11 ;  /* 0x0010000b04009986 */ /* 0x0041e8000c101906 */
[----:B---3--:R0:W-:Y:S01]  /*0700*/  @!P2 STG.E desc[UR6][R4.64+0x2000], R13 ;  /* 0x0020000d0400a986 */ /* 0x0081e2000c101906 */
[----:B------:R-:W-:Y:S05]  /*0710*/  @P3 EXIT ;  /* 0x000000000000394d */ /* 0x000fea0003800000 */
[----:B0-----:R-:W-:-:S04]  /*0720*/  LOP3.LUT R3, R2, 0xc00, RZ, 0xfc, !PT ;  /* 0x00000c0002037812 */ /* 0x001fc800078efcff */
[----:B------:R-:W-:-:S04]  /*0730*/  LEA.HI R3, R3, R2, RZ, 0x1b ;  /* 0x0000000203037211 */ /* 0x000fc800078fd8ff */
[----:B------:R-:W-:-:S06]  /*0740*/  LEA R3, R3, UR4, 0x2 ;  /* 0x0000000403037c11 */ /* 0x000fcc000f8e10ff */
[----:B------:R-:W0:Y:S04]  /*0750*/  LDS R3, [R3+0x3000] ;  /* 0x0030000003037984 */ /* 0x000e280000000800 */
[----:B0-----:R-:W-:Y:S01]  /*0760*/  STG.E desc[UR6][R4.64+0x3000], R3 ;  /* 0x0030000304007986 */ /* 0x001fe2000c101906 */
[----:B------:R-:W-:Y:S05]  /*0770*/  EXIT ;  /* 0x000000000000794d */ /* 0x000fea0003800000 */
        .weak           $__internal_0_$__cuda_sm3x_div_rn_noftz_f32_slowpath
        .type           $__internal_0_$__cuda_sm3x_div_rn_noftz_f32_slowpath,@function
        .size           $__internal_0_$__cuda_sm3x_div_rn_noftz_f32_slowpath,(.L_x_56 - $__internal_0_$__cuda_sm3x_div_rn_noftz_f32_slowpath)
$__internal_0_$__cuda_sm3x_div_rn_noftz_f32_slowpath:
[----:B------:R-:W-:Y:S01]  /*0780*/  SHF.R.U32.HI R10, RZ, 0x17, R4 ;  /* 0x00000017ff0a7819 */ /* 0x000fe20000011604 */
[----:B------:R-:W-:Y:S01]  /*0790*/  BSSY.RECONVERGENT B1, `(.L_x_10) ;  /* 0x0000064000017945 */ /* 0x000fe20003800200 */
[----:B------:R-:W-:Y:S01]  /*07a0*/  SHF.R.U32.HI R0, RZ, 0x17, R3 ;  /* 0x00000017ff007819 */ /* 0x000fe20000011603 */
[----:B------:R-:W-:Y:S01]  /*07b0*/  IMAD.MOV.U32 R12, RZ, RZ, 0x437f0000 ;  /* 0x437f0000ff0c7424 */ /* 0x000fe200078e00ff */
[----:B------:R-:W-:Y:S02]  /*07c0*/  LOP3.LUT R10, R10, 0xff, RZ, 0xc0, !PT ;  /* 0x000000ff0a0a7812 */ /* 0x000fe400078ec0ff */
[----:B------:R-:W-:-:S03]  /*07d0*/  LOP3.LUT R14, R0, 0xff, RZ, 0xc0, !PT ;  /* 0x000000ff000e7812 */ /* 0x000fc600078ec0ff */
[----:B------:R-:W-:Y:S02]  /*07e0*/  VIADD R11, R10, 0xffffffff ;  /* 0xffffffff0a0b7836 */ /* 0x000fe40000000000 */
[----:B------:R-:W-:-:S03]  /*07f0*/  VIADD R13, R14, 0xffffffff ;  /* 0xffffffff0e0d7836 */ /* 0x000fc60000000000 */
[----:B------:R-:W-:-:S04]  /*0800*/  ISETP.GT.U32.AND P0, PT, R11, 0xfd, PT ;  /* 0x000000fd0b00780c */ /* 0x000fc80003f04070 */
[----:B------:R-:W-:-:S13]  /*0810*/  ISETP.GT.U32.OR P0, PT, R13, 0xfd, P0 ;  /* 0x000000fd0d00780c */ /* 0x000fda0000704470 */
[----:B------:R-:W-:Y:S01]  /*0820*/  @!P0 IMAD.MOV.U32 R9, RZ, RZ, RZ ;  /* 0x000000ffff098224 */ /* 0x000fe200078e00ff */
[----:B------:R-:W-:Y:S06]  /*0830*/  @!P0 BRA `(.L_x_11) ;  /* 0x0000000000608947 */ /* 0x000fec0003800000 */
[----:B------:R-:W-:Y:S01]  /*0840*/  IMAD.MOV.U32 R0, RZ, RZ, 0x437f0000 ;  /* 0x437f0000ff007424 */ /* 0x000fe200078e00ff */
[----:B------:R-:W-:-:S04]  /*0850*/  FSETP.GTU.FTZ.AND P0, PT, |R3|, +INF , PT ;  /* 0x7f8000000300780b */ /* 0x000fc80003f1c200 */
[----:B------:R-:W-:-:S04]  /*0860*/  FSETP.GTU.FTZ.AND P1, PT, |R0|, +INF , PT ;  /* 0x7f8000000000780b */ /* 0x000fc80003f3c200 */
[----:B------:R-:W-:-:S13]  /*0870*/  PLOP3.LUT P0, PT, P0, P1, PT, 0xf8, 0x8f ;  /* 0x00000000008f781c */ /* 0x000fda0000703f70 */
[----:B------:R-:W-:Y:S05]  /*0880*/  @P0 BRA `(.L_x_12) ;  /* 0x00000004004c0947 */ /* 0x000fea0003800000 */
[----:B------:R-:W-:-:S13]  /*0890*/  LOP3.LUT P0, RZ, R12, 0x7fffffff, R3, 0xc8, !PT ;  /* 0x7fffffff0cff7812 */ /* 0x000fda000780c803 */
[----:B------:R-:W-:Y:S05]  /*08a0*/  @!P0 BRA `(.L_x_13) ;  /* 0x00000004003c8947 */ /* 0x000fea0003800000 */
[C---:B------:R-:W-:Y:S02]  /*08b0*/  FSETP.NEU.FTZ.AND P2, PT, |R3|.reuse, +INF , PT ;  /* 0x7f8000000300780b */ /* 0x040fe40003f5d200 */
[----:B------:R-:W-:Y:S02]  /*08c0*/  FSETP.NEU.FTZ.AND P1, PT, |R0|, +INF , PT ;  /* 0x7f8000000000780b */ /* 0x000fe40003f3d200 */
[----:B------:R-:W-:-:S11]  /*08d0*/  FSETP.NEU.FTZ.AND P0, PT, |R3|, +INF , PT ;  /* 0x7f8000000300780b */ /* 0x000fd60003f1d200 */
[----:B------:R-:W-:Y:S05]  /*08e0*/  @!P1 BRA !P2, `(.L_x_13) ;  /* 0x00000004002c9947 */ /* 0x000fea0005000000 */
[----:B------:R-:W-:-:S04]  /*08f0*/  LOP3.LUT P2, RZ, R3, 0x7fffffff, RZ, 0xc0, !PT ;  /* 0x7fffffff03ff7812 */ /* 0x000fc8000784c0ff */
[----:B------:R-:W-:-:S13]  /*0900*/  PLOP3.LUT P1, PT, P1, P2, PT, 0x2f, 0xf2 ;  /* 0x0000000000f2781c */ /* 0x000fda0000f24577 */
[----:B------:R-:W-:Y:S05]  /*0910*/  @P1 BRA `(.L_x_14) ;  /* 0x0000000400181947 */ /* 0x000fea0003800000 */
[----:B------:R-:W-:-:S04]  /*0920*/  LOP3.LUT P1, RZ, R12, 0x7fffffff, RZ, 0xc0, !PT ;  /* 0x7fffffff0cff7812 */ /* 0x000fc8000782c0ff */
[----:B------:R-:W-:-:S13]  /*0930*/  PLOP3.LUT P0, PT, P0, P1, PT, 0x2f, 0xf2 ;  /* 0x0000000000f2781c */ /* 0x000fda0000702577 */
[----:B------:R-:W-:Y:S05]  /*0940*/  @P0 BRA `(.L_x_15) ;  /* 0x0000000400000947 */ /* 0x000fea0003800000 */
[----:B------:R-:W-:Y:S02]  /*0950*/  ISETP.GE.AND P0, PT, R13, RZ, PT ;  /* 0x000000ff0d00720c */ /* 0x000fe40003f06270 */
[----:B------:R-:W-:-:S11]  /*0960*/  ISETP.GE.AND P1, PT, R11, RZ, PT ;  /* 0x000000ff0b00720c */ /* 0x000fd60003f26270 */
[----:B------:R-:W-:Y:S02]  /*0970*/  @P0 IMAD.MOV.U32 R9, RZ, RZ, RZ ;  /* 0x000000ffff090224 */ /* 0x000fe400078e00ff */
[----:B------:R-:W-:Y:S01]  /*0980*/  @!P0 FFMA R3, R3, 1.84467440737095516160e+19, RZ ;  /* 0x5f80000003038823 */ /* 0x000fe200000000ff */
[----:B------:R-:W-:Y:S02]  /*0990*/  @!P0 IMAD.MOV.U32 R9, RZ, RZ, -0x40 ;  /* 0xffffffc0ff098424 */ /* 0x000fe400078e00ff */
[----:B------:R-:W-:Y:S02]  /*09a0*/  @!P1 FFMA R12, R0, 1.84467440737095516160e+19, RZ ;  /* 0x5f800000000c9823 */ /* 0x000fe400000000ff */
[----:B------:R-:W-:-:S07]  /*09b0*/  @!P1 VIADD R9, R9, 0x40 ;  /* 0x0000004009099836 */ /* 0x000fce0000000000 */
.L_x_11:
[----:B------:R-:W-:Y:S01]  /*09c0*/  LEA R11, R10, 0xc0800000, 0x17 ;  /* 0xc08000000a0b7811 */ /* 0x000fe200078eb8ff */
[----:B------:R-:W-:Y:S04]  /*09d0*/  BSSY.RECONVERGENT B2, `(.L_x_16) ;  /* 0x0000036000027945 */ /* 0x000fe80003800200 */
[----:B------:R-:W-:Y:S02]  /*09e0*/  IMAD.IADD R12, R12, 0x1, -R11 ;  /* 0x000000010c0c7824 */ /* 0x000fe400078e0a0b */
[----:B------:R-:W-:Y:S02]  /*09f0*/  VIADD R11, R14, 0xffffff81 ;  /* 0xffffff810e0b7836 */ /* 0x000fe40000000000 */
[----:B------:R-:W0:Y:S01]  /*0a00*/  MUFU.RCP R13, R12 ;  /* 0x0000000c000d7308 */ /* 0x000e220000001000 */
[----:B------:R-:W-:Y:S01]  /*0a10*/  FADD.FTZ R15, -R12, -RZ ;  /* 0x800000ff0c0f7221 */ /* 0x000fe20000010100 */
[C---:B------:R-:W-:Y:S01]  /*0a20*/  IMAD R0, R11.reuse, -0x800000, R3 ;  /* 0xff8000000b007824 */ /* 0x040fe200078e0203 */
[----:B------:R-:W-:-:S05]  /*0a30*/  IADD3 R10, PT, PT, R11, 0x7f, -R10 ;  /* 0x0000007f0b0a7810 */ /* 0x000fca0007ffe80a */
[----:B------:R-:W-:Y:S02]  /*0a40*/  IMAD.IADD R10, R10, 0x1, R9 ;  /* 0x000000010a0a7824 */ /* 0x000fe400078e0209 */
[----:B0-----:R-:W-:-:S04]  /*0a50*/  FFMA R14, R13, R15, 1 ;  /* 0x3f8000000d0e7423 */ /* 0x001fc8000000000f */
[----:B------:R-:W-:-:S04]  /*0a60*/  FFMA R16, R13, R14, R13 ;  /* 0x0000000e0d107223 */ /* 0x000fc8000000000d */
[----:B------:R-:W-:-:S04]  /*0a70*/  FFMA R3, R0, R16, RZ ;  /* 0x0000001000037223 */ /* 0x000fc800000000ff */
[----:B------:R-:W-:-:S04]  /*0a80*/  FFMA R14, R15, R3, R0 ;  /* 0x000000030f0e7223 */ /* 0x000fc80000000000 */
[----:B------:R-:W-:-:S04]  /*0a90*/  FFMA R13, R16, R14, R3 ;  /* 0x0000000e100d7223 */ /* 0x000fc80000000003 */
[----:B------:R-:W-:-:S04]  /*0aa0*/  FFMA R14, R15, R13, R0 ;  /* 0x0000000d0f0e7223 */ /* 0x000fc80000000000 */
[----:B------:R-:W-:-:S05]  /*0ab0*/  FFMA R0, R16, R14, R13 ;  /* 0x0000000e10007223 */ /* 0x000fca000000000d */
[----:B------:R-:W-:-:S04]  /*0ac0*/  SHF.R.U32.HI R3, RZ, 0x17, R0 ;  /* 0x00000017ff037819 */ /* 0x000fc80000011600 */
[----:B------:R-:W-:-:S05]  /*0ad0*/  LOP3.LUT R3, R3, 0xff, RZ, 0xc0, !PT ;  /* 0x000000ff03037812 */ /* 0x000fca00078ec0ff */
[----:B------:R-:W-:-:S04]  /*0ae0*/  IMAD.IADD R11, R3, 0x1, R10 ;  /* 0x00000001030b7824 */ /* 0x000fc800078e020a */
[----:B------:R-:W-:-:S05]  /*0af0*/  VIADD R3, R11, 0xffffffff ;  /* 0xffffffff0b037836 */ /* 0x000fca0000000000 */
[----:B------:R-:W-:-:S13]  /*0b00*/  ISETP.GE.U32.AND P0, PT, R3, 0xfe, PT ;  /* 0x000000fe0300780c */ /* 0x000fda0003f06070 */
[----:B------:R-:W-:Y:S05]  /*0b10*/  @!P0 BRA `(.L_x_17) ;  /* 0x0000000000808947 */ /* 0x000fea0003800000 */
[----:B------:R-:W-:-:S13]  /*0b20*/  ISETP.GT.AND P0, PT, R11, 0xfe, PT ;  /* 0x000000fe0b00780c */ /* 0x000fda0003f04270 */
[----:B------:R-:W-:Y:S05]  /*0b30*/  @P0 BRA `(.L_x_18) ;  /* 0x00000000006c0947 */ /* 0x000fea0003800000 */
[----:B------:R-:W-:-:S13]  /*0b40*/  ISETP.GE.AND P0, PT, R11, 0x1, PT ;  /* 0x000000010b00780c */ /* 0x000fda0003f06270 */
[----:B------:R-:W-:Y:S05]  /*0b50*/  @P0 BRA `(.L_x_19) ;  /* 0x0000000000740947 */ /* 0x000fea0003800000 */
[----:B------:R-:W-:Y:S02]  /*0b60*/  ISETP.GE.AND P0, PT, R11, -0x18, PT ;  /* 0xffffffe80b00780c */ /* 0x000fe40003f06270 */
[----:B------:R-:W-:-:S11]  /*0b70*/  LOP3.LUT R0, R0, 0x80000000, RZ, 0xc0, !PT ;  /* 0x8000000000007812 */ /* 0x000fd600078ec0ff */
[----:B------:R-:W-:Y:S05]  /*0b80*/  @!P0 BRA `(.L_x_19) ;  /* 0x0000000000688947 */ /* 0x000fea0003800000 */
[CCC-:B------:R-:W-:Y:S01]  /*0b90*/  FFMA.RZ R3, R16.reuse, R14.reuse, R13.reuse ;  /* 0x0000000e10037223 */ /* 0x1c0fe2000000c00d */
[C---:B------:R-:W-:Y:S02]  /*0ba0*/  VIADD R12, R11.reuse, 0x20 ;  /* 0x000000200b0c7836 */ /* 0x040fe40000000000 */
[CCC-:B------:R-:W-:Y:S01]  /*0bb0*/  FFMA.RM R10, R16.reuse, R14.reuse, R13.reuse ;  /* 0x0000000e100a7223 */ /* 0x1c0fe2000000400d */
[----:B------:R-:W-:Y:S02]  /*0bc0*/  ISETP.NE.AND P2, PT, R11, RZ, PT ;  /* 0x000000ff0b00720c */ /* 0x000fe40003f45270 */
[----:B------:R-:W-:Y:S01]  /*0bd0*/  LOP3.LUT R9, R3, 0x7fffff, RZ, 0xc0, !PT ;  /* 0x007fffff03097812 */ /* 0x000fe200078ec0ff */
[----:B------:R-:W-:Y:S01]  /*0be0*/  FFMA.RP R3, R16, R14, R13 ;  /* 0x0000000e10037223 */ /* 0x000fe2000000800d */
[----:B------:R-:W-:Y:S01]  /*0bf0*/  ISETP.NE.AND P1, PT, R11, RZ, PT ;  /* 0x000000ff0b00720c */ /* 0x000fe20003f25270 */
[----:B------:R-:W-:Y:S01]  /*0c00*/  IMAD.MOV R11, RZ, RZ, -R11 ;  /* 0x000000ffff0b7224 */ /* 0x000fe200078e0a0b */
[----:B------:R-:W-:-:S02]  /*0c10*/  LOP3.LUT R9, R9, 0x800000, RZ, 0xfc, !PT ;  /* 0x0080000009097812 */ /* 0x000fc400078efcff */
[----:B------:R-:W-:Y:S02]  /*0c20*/  FSETP.NEU.FTZ.AND P0, PT, R3, R10, PT ;  /* 0x0000000a0300720b */ /* 0x000fe40003f1d000 */
[----:B------:R-:W-:Y:S02]  /*0c30*/  SHF.L.U32 R12, R9, R12, RZ ;  /* 0x0000000c090c7219 */ /* 0x000fe400000006ff */
[----:B------:R-:W-:Y:S02]  /*0c40*/  SEL R10, R11, RZ, P2 ;  /* 0x000000ff0b0a7207 */ /* 0x000fe40001000000 */
[----:B------:R-:W-:Y:S02]  /*0c50*/  ISETP.NE.AND P1, PT, R12, RZ, P1 ;  /* 0x000000ff0c00720c */ /* 0x000fe40000f25270 */
[----:B------:R-:W-:Y:S02]  /*0c60*/  SHF.R.U32.HI R10, RZ, R10, R9 ;  /* 0x0000000aff0a7219 */ /* 0x000fe40000011609 */
[----:B------:R-:W-:-:S02]  /*0c70*/  PLOP3.LUT P0, PT, P0, P1, PT, 0xf8, 0x8f ;  /* 0x00000000008f781c */ /* 0x000fc40000703f70 */
[----:B------:R-:W-:Y:S02]  /*0c80*/  SHF.R.U32.HI R12, RZ, 0x1, R10 ;  /* 0x00000001ff0c7819 */ /* 0x000fe4000001160a */
[----:B------:R-:W-:-:S04]  /*0c90*/  SEL R3, RZ, 0x1, !P0 ;  /* 0x00000001ff037807 */ /* 0x000fc80004000000 */
[----:B------:R-:W-:-:S04]  /*0ca0*/  LOP3.LUT R3, R3, 0x1, R12, 0xf8, !PT ;  /* 0x0000000103037812 */ /* 0x000fc800078ef80c */
[----:B------:R-:W-:-:S05]  /*0cb0*/  LOP3.LUT R3, R3, R10, RZ, 0xc0, !PT ;  /* 0x0000000a03037212 */ /* 0x000fca00078ec0ff */
[----:B------:R-:W-:-:S05]  /*0cc0*/  IMAD.IADD R3, R12, 0x1, R3 ;  /* 0x000000010c037824 */ /* 0x000fca00078e0203 */
[----:B------:R-:W-:Y:S01]  /*0cd0*/  LOP3.LUT R0, R3, R0, RZ, 0xfc, !PT ;  /* 0x0000000003007212 */ /* 0x000fe200078efcff */
[----:B------:R-:W-:Y:S06]  /*0ce0*/  BRA `(.L_x_19) ;  /* 0x0000000000107947 */ /* 0x000fec0003800000 */
.L_x_18:
[----:B------:R-:W-:-:S04]  /*0cf0*/  LOP3.LUT R0, R0, 0x80000000, RZ, 0xc0, !PT ;  /* 0x8000000000007812 */ /* 0x000fc800078ec0ff */
[----:B------:R-:W-:Y:S01]  /*0d00*/  LOP3.LUT R0, R0, 0x7f800000, RZ, 0xfc, !PT ;  /* 0x7f80000000007812 */ /* 0x000fe200078efcff */
[----:B------:R-:W-:Y:S06]  /*0d10*/  BRA `(.L_x_19) ;  /* 0x0000000000047947 */ /* 0x000fec0003800000 */
.L_x_17:
[----:B------:R-:W-:-:S07]  /*0d20*/  IMAD R0, R10, 0x800000, R0 ;  /* 0x008000000a007824 */ /* 0x000fce00078e0200 */
.L_x_19:
[----:B------:R-:W-:Y:S05]  /*0d30*/  BSYNC.RECONVERGENT B2 ;  /* 0x0000000000027941 */ /* 0x000fea0003800200 */
.L_x_16:
[----:B------:R-:W-:Y:S05]  /*0d40*/  BRA `(.L_x_20) ;  /* 0x0000000000207947 */ /* 0x000fea0003800000 */
.L_x_15:
[----:B------:R-:W-:-:S04]  /*0d50*/  LOP3.LUT R0, R12, 0x80000000, R3, 0x48, !PT ;  /* 0x800000000c007812 */ /* 0x000fc800078e4803 */
[----:B------:R-:W-:Y:S01]  /*0d60*/  LOP3.LUT R0, R0, 0x7f800000, RZ, 0xfc, !PT ;  /* 0x7f80000000007812 */ /* 0x000fe200078efcff */
[----:B------:R-:W-:Y:S06]  /*0d70*/  BRA `(.L_x_20) ;  /* 0x0000000000147947 */ /* 0x000fec0003800000 */
.L_x_14:
[----:B------:R-:W-:Y:S01]  /*0d80*/  LOP3.LUT R0, R12, 0x80000000, R3, 0x48, !PT ;  /* 0x800000000c007812 */ /* 0x000fe200078e4803 */
[----:B------:R-:W-:Y:S06]  /*0d90*/  BRA `(.L_x_20) ;  /* 0x00000000000c7947 */ /* 0x000fec0003800000 */
.L_x_13:
[----:B------:R-:W0:Y:S01]  /*0da0*/  MUFU.RSQ R0, -QNAN ;  /* 0xffc0000000007908 */ /* 0x000e220000001400 */
[----:B------:R-:W-:Y:S05]  /*0db0*/  BRA `(.L_x_20) ;  /* 0x0000000000047947 */ /* 0x000fea0003800000 */
.L_x_12:
[----:B------:R-:W-:-:S07]  /*0dc0*/  FADD.FTZ R0, R3, R0 ;  /* 0x0000000003007221 */ /* 0x000fce0000010000 */
.L_x_20:
[----:B------:R-:W-:Y:S05]  /*0dd0*/  BSYNC.RECONVERGENT B1 ;  /* 0x0000000000017941 */ /* 0x000fea0003800200 */
.L_x_10:
[----:B------:R-:W-:-:S04]  /*0de0*/  IMAD.MOV.U32 R9, RZ, RZ, 0x0 ;  /* 0x00000000ff097424 */ /* 0x000fc800078e00ff */
[----:B0-----:R-:W-:Y:S05]  /*0df0*/  RET.REL.NODEC R8 `(_Z23map_cast_u8_to_f32_vs_nPKjiPfi) ;  /* 0xfffffff008807950 */ /* 0x001fea0003c3ffff */
.L_x_21:
        /* <DEDUP_REMOVED lines=16> */
.L_x_56:


//--------------------- .text._Z22map_cast_u8_to_f32_v_nPKjiPfi --------------------------
	.section	.text._Z22map_cast_u8_to_f32_v_nPKjiPfi,"ax",@progbits
	.align	128
        .global         _Z22map_cast_u8_to_f32_v_nPKjiPfi
        .type           _Z22map_cast_u8_to_f32_v_nPKjiPfi,@function
        .size           _Z22map_cast_u8_to_f32_v_nPKjiPfi,(.L_x_57 - _Z22map_cast_u8_to_f32_v_nPKjiPfi)
        .other          _Z22map_cast_u8_to_f32_v_nPKjiPfi,@"STO_CUDA_ENTRY STV_DEFAULT"
_Z22map_cast_u8_to_f32_v_nPKjiPfi:
.text._Z22map_cast_u8_to_f32_v_nPKjiPfi:
        /* <DEDUP_REMOVED lines=9> */
[----:B------:R-:W1:Y:S01]  /*0090*/  LDCU.64 UR4, c[0x0][0x358] ;  /* 0x00006b00ff0477ac */ /* 0x000e620008000a00 */
[----:B------:R-:W2:Y:S06]  /*00a0*/  LDCU UR6, c[0x0][0x398] ;  /* 0x00007300ff0677ac */ /* 0x000eac0008000800 */
[----:B------:R-:W3:Y:S01]  /*00b0*/  LDC.64 R4, c[0x0][0x390] ;  /* 0x0000e400ff047b82 */ /* 0x000ee20000000a00 */
[----:B0-----:R-:W-:-:S06]  /*00c0*/  IMAD.WIDE R2, R7, 0x4, R2 ;  /* 0x0000000407027825 */ /* 0x001fcc00078e0202 */
[----:B-1----:R0:W5:Y:S01]  /*00d0*/  LDG.E R2, desc[UR4][R2.64] ;  /* 0x0000000402027981 */ /* 0x002162000c1e1900 */
[----:B------:R-:W-:Y:S01]  /*00e0*/  IMAD.SHL.U32 R7, R7, 0x4, RZ ;  /* 0x0000000407077824 */ /* 0x000fe200078e00ff */
[----:B------:R-:W-:Y:S01]  /*00f0*/  BSSY.RECONVERGENT B0, `(.L_x_22) ;  /* 0x0000015000007945 */ /* 0x000fe20003800200 */
[----:B------:R-:W-:Y:S02]  /*0100*/  IMAD.MOV.U32 R6, RZ, RZ, 0x437f0000 ;  /* 0x437f0000ff067424 */ /* 0x000fe400078e00ff */
[C---:B---3--:R-:W-:Y:S01]  /*0110*/  IMAD.WIDE R4, R7.reuse, 0x4, R4 ;  /* 0x0000000407047825 */ /* 0x048fe200078e0204 */
[----:B--2---:R-:W-:-:S13]  /*0120*/  ISETP.GE.AND P0, PT, R7, UR6, PT ;  /* 0x0000000607007c0c */ /* 0x004fda000bf06270 */
[----:B0-----:R-:W-:Y:S05]  /*0130*/  @P0 BRA `(.L_x_23) ;  /* 0x0000000000400947 */ /* 0x001fea0003800000 */
[----:B-----5:R-:W0:Y:S01]  /*0140*/  I2F.U8 R0, R2 ;  /* 0x0000000200007306 */ /* 0x020e220000001000 */
[----:B------:R-:W-:Y:S01]  /*0150*/  IMAD.MOV.U32 R8, RZ, RZ, 0x3b808081 ;  /* 0x3b808081ff087424 */ /* 0x000fe200078e00ff */
[----:B------:R-:W-:Y:S03]  /*0160*/  BSSY.RECONVERGENT B1, `(.L_x_24) ;  /* 0x000000c000017945 */ /* 0x000fe60003800200 */
[----:B------:R-:W-:-:S04]  /*0170*/  FFMA R3, R8, -R6, 1 ;  /* 0x3f80000008037423 */ /* 0x000fc80000000806 */
[----:B------:R-:W-:Y:S01]  /*0180*/  FFMA R3, R3, R8, 0.0039215688593685626984 ;  /* 0x3b80808103037423 */ /* 0x000fe20000000008 */
[----:B0-----:R-:W0:Y:S03]  /*0190*/  FCHK P0, R0, 255 ;  /* 0x437f000000007902 */ /* 0x001e260000000000 */
[----:B------:R-:W-:-:S04]  /*01a0*/  FFMA R8, R0, R3, RZ ;  /* 0x0000000300087223 */ /* 0x000fc800000000ff */
[----:B------:R-:W-:-:S04]  /*01b0*/  FFMA R9, R8, -255, R0 ;  /* 0xc37f000008097823 */ /* 0x000fc80000000000 */
[----:B------:R-:W-:Y:S01]  /*01c0*/  FFMA R3, R3, R9, R8 ;  /* 0x0000000903037223 */ /* 0x000fe20000000008 */
[----:B0-----:R-:W-:Y:S06]  /*01d0*/  @!P0 BRA `(.L_x_25) ;  /* 0x0000000000108947 */ /* 0x001fec0003800000 */
[----:B------:R-:W-:Y:S01]  /*01e0*/  IMAD.MOV.U32 R3, RZ, RZ, R0 ;  /* 0x000000ffff037224 */ /* 0x000fe200078e0000 */
[----:B------:R-:W-:-:S07]  /*01f0*/  MOV R8, 0x210 ;  /* 0x0000021000087802 */ /* 0x000fce0000000f00 */
[----:B------:R-:W-:Y:S05]  /*0200*/  CALL.REL.NOINC `($__internal_1_$__cuda_sm3x_div_rn_noftz_f32_slowpath) ;  /* 0x0000000400187944 */ /* 0x000fea0003c00000 */
[----:B------:R-:W-:-:S07]  /*0210*/  IMAD.MOV.U32 R3, RZ, RZ, R0 ;  /* 0x000000ffff037224 */ /* 0x000fce00078e0000 */
.L_x_25:
[----:B------:R-:W-:Y:S05]  /*0220*/  BSYNC.RECONVERGENT B1 ;  /* 0x0000000000017941 */ /* 0x000fea0003800200 */
.L_x_24:
[----:B------:R0:W-:Y:S02]  /*0230*/  STG.E desc[UR4][R4.64], R3 ;  /* 0x0000000304007986 */ /* 0x0001e4000c101904 */
.L_x_23:
[----:B------:R-:W-:Y:S05]  /*0240*/  BSYNC.RECONVERGENT B0 ;  /* 0x0000000000007941 */ /* 0x000fea0003800200 */
.L_x_22:
[----:B------:R-:W1:Y:S01]  /*0250*/  LDCU UR6, c[0x0][0x398] ;  /* 0x00007300ff0677ac */ /* 0x000e620008000800 */
[----:B------:R-:W-:Y:S01]  /*0260*/  VIADD R0, R7, 0x1 ;  /* 0x0000000107007836 */ /* 0x000fe20000000000 */
[----:B------:R-:W-:Y:S04]  /*0270*/  BSSY.RECONVERGENT B0, `(.L_x_26) ;  /* 0x0000014000007945 */ /* 0x000fe80003800200 */
[----:B-1----:R-:W-:-:S13]  /*0280*/  ISETP.GE.AND P0, PT, R0, UR6, PT ;  /* 0x0000000600007c0c */ /* 0x002fda000bf06270 */
[----:B------:R-:W-:Y:S05]  /*0290*/  @P0 BRA `(.L_x_27) ;  /* 0x0000000000440947 */ /* 0x000fea0003800000 */
[----:B-----5:R-:W-:Y:S01]  /*02a0*/  SHF.R.U32.HI R0, RZ, 0x8, R2 ;  /* 0x00000008ff007819 */ /* 0x020fe20000011602 */
[----:B------:R-:W-:Y:S01]  /*02b0*/  HFMA2 R9, -RZ, RZ, 0.9375, -7.688999176025390625e-06 ;  /* 0x3b808081ff097431 */ /* 0x000fe200000001ff */
[----:B------:R-:W-:Y:S02]  /*02c0*/  BSSY.RECONVERGENT B1, `(.L_x_28) ;  /* 0x000000d000017945 */ /* 0x000fe40003800200 */
[----:B------:R-:W-:-:S04]  /*02d0*/  LOP3.LUT R0, R0, 0xff, RZ, 0xc0, !PT ;  /* 0x000000ff00007812 */ /* 0x000fc800078ec0ff */
[----:B0-----:R-:W-:Y:S01]  /*02e0*/  I2FP.F32.U32 R3, R0 ;  /* 0x0000000000037245 */ /* 0x001fe20000201000 */
[----:B------:R-:W-:-:S03]  /*02f0*/  FFMA R8, R9, -R6, 1 ;  /* 0x3f80000009087423 */ /* 0x000fc60000000806 */
[----:B------:R-:W0:Y:S01]  /*0300*/  FCHK P0, R3, 255 ;  /* 0x437f000003007902 */ /* 0x000e220000000000 */
[----:B------:R-:W-:-:S04]  /*0310*/  FFMA R0, R8, R9, 0.0039215688593685626984 ;  /* 0x3b80808108007423 */ /* 0x000fc80000000009 */
[----:B------:R-:W-:-:S04]  /*0320*/  FFMA R8, R0, R3, RZ ;  /* 0x0000000300087223 */ /* 0x000fc800000000ff */
[----:B------:R-:W-:-:S04]  /*0330*/  FFMA R9, R8, -255, R3 ;  /* 0xc37f000008097823 */ /* 0x000fc80000000003 */
[----:B------:R-:W-:Y:S01]  /*0340*/  FFMA R9, R0, R9, R8 ;  /* 0x0000000900097223 */ /* 0x000fe20000000008 */
[----:B0-----:R-:W-:Y:S06]  /*0350*/  @!P0 BRA `(.L_x_29) ;  /* 0x00000000000c8947 */ /* 0x001fec0003800000 */
[----:B------:R-:W-:-:S07]  /*0360*/  MOV R8, 0x380 ;  /* 0x0000038000087802 */ /* 0x000fce0000000f00 */
[----:B------:R-:W-:Y:S05]  /*0370*/  CALL.REL.NOINC `($__internal_1_$__cuda_sm3x_div_rn_noftz_f32_slowpath) ;  /* 0x0000000000bc7944 */ /* 0x000fea0003c00000 */
[----:B------:R-:W-:-:S07]  /*0380*/  IMAD.MOV.U32 R9, RZ, RZ, R0 ;  /* 0x000000ffff097224 */ /* 0x000fce00078e0000 */
.L_x_29:
[----:B------:R-:W-:Y:S05]  /*0390*/  BSYNC.RECONVERGENT B1 ;  /* 0x0000000000017941 */ /* 0x000fea0003800200 */
.L_x_28:
[----:B------:R1:W-:Y:S02]  /*03a0*/  STG.E desc[UR4][R4.64+0x4], R9 ;  /* 0x0000040904007986 */ /* 0x0003e4000c101904 */
.L_x_27:
[----:B------:R-:W-:Y:S05]  /*03b0*/  BSYNC.RECONVERGENT B0 ;  /* 0x0000000000007941 */ /* 0x000fea0003800200 */
.L_x_26:
[----:B------:R-:W2:Y:S01]  /*03c0*/  LDCU UR6, c[0x0][0x398] ;  /* 0x00007300ff0677ac */ /* 0x000ea20008000800 */
[----:B------:R-:W-:Y:S01]  /*03d0*/  VIADD R0, R7, 0x2 ;  /* 0x0000000207007836 */ /* 0x000fe20000000000 */
[----:B------:R-:W-:Y:S04]  /*03e0*/  BSSY.RECONVERGENT B0, `(.L_x_30) ;  /* 0x0000014000007945 */ /* 0x000fe80003800200 */
[----:B--2---:R-:W-:-:S13]  /*03f0*/  ISETP.GE.AND P0, PT, R0, UR6, PT ;  /* 0x0000000600007c0c */ /* 0x004fda000bf06270 */
[----:B------:R-:W-:Y:S05]  /*0400*/  @P0 BRA `(.L_x_31) ;  /* 0x0000000000440947 */ /* 0x000fea0003800000 */
[----:B-----5:R-:W-:Y:S01]  /*0410*/  SHF.R.U32.HI R0, RZ, 0x10, R2 ;  /* 0x00000010ff007819 */ /* 0x020fe20000011602 */
[----:B-1----:R-:W-:Y:S01]  /*0420*/  IMAD.MOV.U32 R9, RZ, RZ, 0x3b808081 ;  /* 0x3b808081ff097424 */ /* 0x002fe200078e00ff */
[----:B------:R-:W-:Y:S02]  /*0430*/  BSSY.RECONVERGENT B1, `(.L_x_32) ;  /* 0x000000d000017945 */ /* 0x000fe40003800200 */
[----:B------:R-:W-:Y:S01]  /*0440*/  LOP3.LUT R0, R0, 0xff, RZ, 0xc0, !PT ;  /* 0x000000ff00007812 */ /* 0x000fe200078ec0ff */
[----:B------:R-:W-:-:S03]  /*0450*/  FFMA R8, R9, -R6, 1 ;  /* 0x3f80000009087423 */ /* 0x000fc60000000806 */
[----:B0-----:R-:W-:Y:S01]  /*0460*/  I2FP.F32.U32 R3, R0 ;  /* 0x0000000000037245 */ /* 0x001fe20000201000 */
[----:B------:R-:W-:-:S03]  /*0470*/  FFMA R0, R8, R9, 0.0039215688593685626984 ;  /* 0x3b80808108007423 */ /* 0x000fc60000000009 */
[----:B------:R-:W0:Y:S01]  /*0480*/  FCHK P0, R3, 255 ;  /* 0x437f000003007902 */ /* 0x000e220000000000 */
[----:B------:R-:W-:-:S04]  /*0490*/  FFMA R8, R0, R3, RZ ;  /* 0x0000000300087223 */ /* 0x000fc800000000ff */
[----:B------:R-:W-:-:S04]  /*04a0*/  FFMA R9, R8, -255, R3 ;  /* 0xc37f000008097823 */ /* 0x000fc80000000003 */
[----:B------:R-:W-:Y:S01]  /*04b0*/  FFMA R9, R0, R9, R8 ;  /* 0x0000000900097223 */ /* 0x000fe20000000008 */
[----:B0-----:R-:W-:Y:S06]  /*04c0*/  @!P0 BRA `(.L_x_33) ;  /* 0x00000000000c8947 */ /* 0x001fec0003800000 */
[----:B------:R-:W-:-:S07]  /*04d0*/  MOV R8, 0x4f0 ;  /* 0x000004f000087802 */ /* 0x000fce0000000f00 */
[----:B------:R-:W-:Y:S05]  /*04e0*/  CALL.REL.NOINC `($__internal_1_$__cuda_sm3x_div_rn_noftz_f32_slowpath) ;  /* 0x0000000000607944 */ /* 0x000fea0003c00000 */
[----:B------:R-:W-:-:S07]  /*04f0*/  IMAD.MOV.U32 R9, RZ, RZ, R0 ;  /* 0x000000ffff097224 */ /* 0x000fce00078e0000 */
.L_x_33:
[----:B------:R-:W-:Y:S05]  /*0500*/  BSYNC.RECONVERGENT B1 ;  /* 0x0000000000017941 */ /* 0x000fea0003800200 */
.L_x_32:
[----:B------:R2:W-:Y:S02]  /*0510*/  STG.E desc[UR4][R4.64+0x8], R9 ;  /* 0x0000080904007986 */ /* 0x0005e4000c101904 */
.L_x_31:
[----:B------:R-:W-:Y:S05]  /*0520*/  BSYNC.RECONVERGENT B0 ;  /* 0x0000000000007941 */ /* 0x000fea0003800200 */
.L_x_30:
[----:B------:R-:W3:Y:S01]  /*0530*/  LDCU UR6, c[0x0][0x398] ;  /* 0x00007300ff0677ac */ /* 0x000ee20008000800 */
[----:B------:R-:W-:-:S05]  /*0540*/  VIADD R7, R7, 0x3 ;  /* 0x0000000307077836 */ /* 0x000fca0000000000 */
[----:B---3--:R-:W-:-:S13]  /*0550*/  ISETP.GE.AND P0, PT, R7, UR6, PT ;  /* 0x0000000607007c0c */ /* 0x008fda000bf06270 */
[----:B------:R-:W-:Y:S05]  /*0560*/  @P0 EXIT ;  /* 0x000000000000094d */ /* 0x000fea0003800000 */
[----:B0----5:R-:W0:Y:S01]  /*0570*/  I2F.U8 R3, R2.B3 ;  /* 0x3000000200037306 */ /* 0x021e220000001000 */
[----:B------:R-:W-:Y:S01]  /*0580*/  MOV R7, 0x3b808081 ;  /* 0x3b80808100077802 */ /* 0x000fe20000000f00 */
[----:B------:R-:W-:Y:S04]  /*0590*/  BSSY.RECONVERGENT B0, `(.L_x_34) ;  /* 0x000000b000007945 */ /* 0x000fe80003800200 */
[----:B------:R-:W-:-:S04]  /*05a0*/  FFMA R0, R7, -R6, 1 ;  /* 0x3f80000007007423 */ /* 0x000fc80000000806 */
[----:B------:R-:W-:Y:S01]  /*05b0*/  FFMA R0, R0, R7, 0.0039215688593685626984 ;  /* 0x3b80808100007423 */ /* 0x000fe20000000007 */
[----:B0-----:R-:W0:Y:S03]  /*05c0*/  FCHK P0, R3, 255 ;  /* 0x437f000003007902 */ /* 0x001e260000000000 */
[----:B------:R-:W-:-:S04]  /*05d0*/  FFMA R8, R0, R3, RZ ;  /* 0x0000000300087223 */ /* 0x000fc800000000ff */
[----:B------:R-:W-:-:S04]  /*05e0*/  FFMA R7, R8, -255, R3 ;  /* 0xc37f000008077823 */ /* 0x000fc80000000003 */
[----:B------:R-:W-:Y:S01]  /*05f0*/  FFMA R7, R0, R7, R8 ;  /* 0x0000000700077223 */ /* 0x000fe20000000008 */
[----:B0-----:R-:W-:Y:S06]  /*0600*/  @!P0 BRA `(.L_x_35) ;  /* 0x00000000000c8947 */ /* 0x001fec0003800000 */
[----:B------:R-:W-:-:S07]  /*0610*/  MOV R8, 0x630 ;  /* 0x0000063000087802 */ /* 0x000fce0000000f00 */
[----:B-12---:R-:W-:Y:S05]  /*0620*/  CALL.REL.NOINC `($__internal_1_$__cuda_sm3x_div_rn_noftz_f32_slowpath) ;  /* 0x0000000000107944 */ /* 0x006fea0003c00000 */
[----:B------:R-:W-:-:S07]  /*0630*/  IMAD.MOV.U32 R7, RZ, RZ, R0 ;  /* 0x000000ffff077224 */ /* 0x000fce00078e0000 */
.L_x_35:
[----:B------:R-:W-:Y:S05]  /*0640*/  BSYNC.RECONVERGENT B0 ;  /* 0x0000000000007941 */ /* 0x000fea0003800200 */
.L_x_34:
[----:B------:R-:W-:Y:S01]  /*0650*/  STG.E desc[UR4][R4.64+0xc], R7 ;  /* 0x00000c0704007986 */ /* 0x000fe2000c101904 */
[----:B------:R-:W-:Y:S05]  /*0660*/  EXIT ;  /* 0x000000000000794d */ /* 0x000fea0003800000 */
        .weak           $__internal_1_$__cuda_sm3x_div_rn_noftz_f32_slowpath
        .type           $__internal_1_$__cuda_sm3x_div_rn_noftz_f32_slowpath,@function
        .size           $__internal_1_$__cuda_sm3x_div_rn_noftz_f32_slowpath,(.L_x_57 - $__internal_1_$__cuda_sm3x_div_rn_noftz_f32_slowpath)
$__internal_1_$__cuda_sm3x_div_rn_noftz_f32_slowpath:
        /* <DEDUP_REMOVED lines=12> */
[----:B------:R-:W-:Y:S01]  /*0730*/  HFMA2 R0, -RZ, RZ, 3.748046875, 0 ;  /* 0x437f0000ff007431 */ /* 0x000fe200000001ff */
        /* <DEDUP_REMOVED lines=23> */
.L_x_37:
[----:B------:R-:W-:Y:S01]  /*08b0*/  LEA R11, R10, 0xc0800000, 0x17 ;  /* 0xc08000000a0b7811 */ /* 0x000fe200078eb8ff */
[----:B------:R-:W-:Y:S04]  /*08c0*/  BSSY.RECONVERGENT B3, `(.L_x_42) ;  /* 0x0000036000037945 */ /* 0x000fe80003800200 */
[----:B------:R-:W-:Y:S01]  /*08d0*/  IMAD.IADD R12, R12, 0x1, -R11 ;  /* 0x000000010c0c7824 */ /* 0x000fe200078e0a0b */
[----:B------:R-:W-:-:S03]  /*08e0*/  IADD3 R11, PT, PT, R14, -0x7f, RZ ;  /* 0xffffff810e0b7810 */ /* 0x000fc60007ffe0ff */
        /* <DEDUP_REMOVED lines=31> */
[----:B------:R-:W-:Y:S02]  /*0ae0*/  ISETP.NE.AND P1, PT, R11, RZ, PT ;  /* 0x000000ff0b00720c */ /* 0x000fe40003f25270 */
[----:B------:R-:W-:-:S02]  /*0af0*/  LOP3.LUT R9, R9, 0x800000, RZ, 0xfc, !PT ;  /* 0x0080000009097812 */ /* 0x000fc400078efcff */
[----:B------:R-:W-:Y:S02]  /*0b00*/  IADD3 R11, PT, PT, -R11, RZ, RZ ;  /* 0x000000ff0b0b7210 */ /* 0x000fe40007ffe1ff */
[----:B------:R-:W-:Y:S02]  /*0b10*/  SHF.L.U32 R12, R9, R12, RZ ;  /* 0x0000000c090c7219 */ /* 0x000fe400000006ff */
[----:B------:R-:W-:Y:S02]  /*0b20*/  FSETP.NEU.FTZ.AND P0, PT, R3, R10, PT ;  /* 0x0000000a0300720b */ /* 0x000fe40003f1d000 */
[----:B------:R-:W-:Y:S02]  /*0b30*/  SEL R10, R11, RZ, P2 ;  /* 0x000000ff0b0a7207 */ /* 0x000fe40001000000 */
[----:B------:R-:W-:Y:S02]  /*0b40*/  ISETP.NE.AND P1, PT, R12, RZ, P1 ;  /* 0x000000ff0c00720c */ /* 0x000fe40000f25270 */
[----:B------:R-:W-:-:S02]  /*0b50*/  SHF.R.U32.HI R10, RZ, R10, R9 ;  /* 0x0000000aff0a7219 */ /* 0x000fc40000011609 */
[----:B------:R-:W-:Y:S02]  /*0b60*/  PLOP3.LUT P0, PT, P0, P1, PT, 0xf8, 0x8f ;  /* 0x00000000008f781c */ /* 0x000fe40000703f70 */
[----:B------:R-:W-:Y:S02]  /*0b70*/  SHF.R.U32.HI R12, RZ, 0x1, R10 ;  /* 0x00000001ff0c7819 */ /* 0x000fe4000001160a */
[----:B------:R-:W-:-:S04]  /*0b80*/  SEL R3, RZ, 0x1, !P0 ;  /* 0x00000001ff037807 */ /* 0x000fc80004000000 */
[----:B------:R-:W-:-:S04]  /*0b90*/  LOP3.LUT R3, R3, 0x1, R12, 0xf8, !PT ;  /* 0x0000000103037812 */ /* 0x000fc800078ef80c */
[----:B------:R-:W-:-:S05]  /*0ba0*/  LOP3.LUT R3, R3, R10, RZ, 0xc0, !PT ;  /* 0x0000000a03037212 */ /* 0x000fca00078ec0ff */
[----:B------:R-:W-:-:S05]  /*0bb0*/  IMAD.IADD R3, R12, 0x1, R3 ;  /* 0x000000010c037824 */ /* 0x000fca00078e0203 */
[----:B------:R-:W-:Y:S01]  /*0bc0*/  LOP3.LUT R0, R3, R0, RZ, 0xfc, !PT ;  /* 0x0000000003007212 */ /* 0x000fe200078efcff */
[----:B------:R-:W-:Y:S06]  /*0bd0*/  BRA `(.L_x_45) ;  /* 0x0000000000107947 */ /* 0x000fec0003800000 */
.L_x_44:
[----:B------:R-:W-:-:S04]  /*0be0*/  LOP3.LUT R0, R0, 0x80000000, RZ, 0xc0, !PT ;  /* 0x8000000000007812 */ /* 0x000fc800078ec0ff */
[----:B------:R-:W-:Y:S01]  /*0bf0*/  LOP3.LUT R0, R0, 0x7f800000, RZ, 0xfc, !PT ;  /* 0x7f80000000007812 */ /* 0x000fe200078efcff */
[----:B------:R-:W-:Y:S06]  /*0c00*/  BRA `(.L_x_45) ;  /* 0x0000000000047947 */ /* 0x000fec0003800000 */
.L_x_43:
[----:B------:R-:W-:-:S07]  /*0c10*/  IMAD R0, R10, 0x800000, R0 ;  /* 0x008000000a007824 */ /* 0x000fce00078e0200 */
.L_x_45:
[----:B------:R-:W-:Y:S05]  /*0c20*/  BSYNC.RECONVERGENT B3 ;  /* 0x0000000000037941 */ /* 0x000fea0003800200 */
.L_x_42:
[----:B------:R-:W-:Y:S05]  /*0c30*/  BRA `(.L_x_46) ;  /* 0x0000000000207947 */ /* 0x000fea0003800000 */
.L_x_41:
[----:B------:R-:W-:-:S04]  /*0c40*/  LOP3.LUT R0, R12, 0x80000000, R3, 0x48, !PT ;  /* 0x800000000c007812 */ /* 0x000fc800078e4803 */
[----:B------:R-:W-:Y:S01]  /*0c50*/  LOP3.LUT R0, R0, 0x7f800000, RZ, 0xfc, !PT ;  /* 0x7f80000000007812 */ /* 0x000fe200078efcff */
[----:B------:R-:W-:Y:S06]  /*0c60*/  BRA `(.L_x_46) ;  /* 0x0000000000147947 */ /* 0x000fec0003800000 */
.L_x_40:
[----:B------:R-:W-:Y:S01]  /*0c70*/  LOP3.LUT R0, R12, 0x80000000, R3, 0x48, !PT ;  /* 0x800000000c007812 */ /* 0x000fe200078e4803 */
[----:B------:R-:W-:Y:S06]  /*0c80*/  BRA `(.L_x_46) ;  /* 0x00000000000c7947 */ /* 0x000fec0003800000 */
.L_x_39:
[----:B------:R-:W0:Y:S01]  /*0c90*/  MUFU.RSQ R0, -QNAN ;  /* 0xffc0000000007908 */ /* 0x000e220000001400 */
[----:B------:R-:W-:Y:S05]  /*0ca0*/  BRA `(.L_x_46) ;  /* 0x0000000000047947 */ /* 0x000fea0003800000 */
.L_x_38:
[----:B------:R-:W-:-:S07]  /*0cb0*/  FADD.FTZ R0, R3, R0 ;  /* 0x0000000003007221 */ /* 0x000fce0000010000 */
.L_x_46:
[----:B------:R-:W-:Y:S05]  /*0cc0*/  BSYNC.RECONVERGENT B2 ;  /* 0x0000000000027941 */ /* 0x000fea0003800200 */
.L_x_36:
[----:B------:R-:W-:-:S04]  /*0cd0*/  IMAD.MOV.U32 R9, RZ, RZ, 0x0 ;  /* 0x00000000ff097424 */ /* 0x000fc800078e00ff */
[----:B0-----:R-:W-:Y:S05]  /*0ce0*/  RET.REL.NODEC R8 `(_Z22map_cast_u8_to_f32_v_nPKjiPfi) ;  /* 0xfffffff008c47950 */ /* 0x001fea0003c3ffff */
.L_x_47:
        /* <DEDUP_REMOVED lines=9> */
.L_x_57:


//--------------------- .text._Z21map_cast_u8_to_f32_vsPKjiPfi --------------------------
	.section	.text._Z21map_cast_u8_to_f32_vsPKjiPfi,"ax",@progbits
	.align	128
        .global         _Z21map_cast_u8_to_f32_vsPKjiPfi
        .type           _Z21map_cast_u8_to_f32_vsPKjiPfi,@function
        .size           _Z21map_cast_u8_to_f32_vsPKjiPfi,(.L_x_62 - _Z21map_cast_u8_to_f32_vsPKjiPfi)
        .other          _Z21map_cast_u8_to_f32_vsPKjiPfi,@"STO_CUDA_ENTRY STV_DEFAULT"
_Z21map_cast_u8_to_f32_vsPKjiPfi:
.text._Z21map_cast_u8_to_f32_vsPKjiPfi:
        /* <DEDUP_REMOVED lines=11> */
[----:B------:R-:W2:Y:S01]  /*00b0*/  LDCU UR8, c[0x0][0x398] ;  /* 0x00007300ff0877ac */ /* 0x000ea20008000800 */
[----:B0-----:R-:W-:-:S06]  /*00c0*/  IMAD.WIDE R4, R7, 0x4, R4 ;  /* 0x0000000407047825 */ /* 0x001fcc00078e0204 */
[----:B-1----:R0:W3:Y:S01]  /*00d0*/  LDG.E R4, desc[UR6][R4.64] ;  /* 0x0000000604047981 */ /* 0x0020e2000c1e1900 */
[----:B------:R-:W1:Y:S01]  /*00e0*/  S2UR UR5, SR_CgaCtaId ;  /* 0x00000000000579c3 */ /* 0x000e620000008800 */
[----:B------:R-:W-:Y:S01]  /*00f0*/  IMAD R2, R3, 0x4, R0 ;  /* 0x0000000403027824 */ /* 0x000fe200078e0200 */
[----:B------:R-:W-:Y:S01]  /*0100*/  UMOV UR4, 0x400 ;  /* 0x0000040000047882 */ /* 0x000fe20000000000 */
[----:B------:R-:W-:Y:S02]  /*0110*/  IMAD.SHL.U32 R3, R0, 0x4, RZ ;  /* 0x0000000400037824 */ /* 0x000fe400078e00ff */
[C---:B------:R-:W-:Y:S01]  /*0120*/  VIADD R7, R2.reuse, 0x400 ;  /* 0x0000040002077836 */ /* 0x040fe20000000000 */
[C---:B--2---:R-:W-:Y:S01]  /*0130*/  ISETP.GE.AND P0, PT, R2.reuse, UR8, PT ;  /* 0x0000000802007c0c */ /* 0x044fe2000bf06270 */
[----:B------:R-:W-:Y:S01]  /*0140*/  VIADD R8, R2, 0x800 ;  /* 0x0000080002087836 */ /* 0x000fe20000000000 */
[----:B0-----:R-:W-:Y:S01]  /*0150*/  LEA.HI R5, R0, R3, RZ, 0x1d ;  /* 0x0000000300057211 */ /* 0x001fe200078fe8ff */
[----:B------:R-:W-:Y:S01]  /*0160*/  VIADD R14, R2, 0xc00 ;  /* 0x00000c00020e7836 */ /* 0x000fe20000000000 */
[----:B------:R-:W-:-:S02]  /*0170*/  ISETP.GE.AND P1, PT, R7, UR8, PT ;  /* 0x0000000807007c0c */ /* 0x000fc4000bf26270 */
[----:B------:R-:W-:Y:S02]  /*0180*/  LEA.HI R3, R3, R3, RZ, 0x1b ;  /* 0x0000000303037211 */ /* 0x000fe400078fd8ff */
[----:B------:R-:W-:Y:S02]  /*0190*/  ISETP.GE.AND P2, PT, R8, UR8, PT ;  /* 0x0000000808007c0c */ /* 0x000fe4000bf46270 */
[----:B------:R-:W-:Y:S01]  /*01a0*/  ISETP.GE.AND P3, PT, R14, UR8, PT ;  /* 0x000000080e007c0c */ /* 0x000fe2000bf66270 */
[----:B-1----:R-:W-:-:S06]  /*01b0*/  ULEA UR4, UR5, UR4, 0x18 ;  /* 0x0000000405047291 */ /* 0x002fcc000f8ec0ff */
[----:B------:R-:W-:-:S04]  /*01c0*/  @!P1 LOP3.LUT R7, R0, 0x400, RZ, 0xfc, !PT ;  /* 0x0000040000079812 */ /* 0x000fc800078efcff */
[----:B------:R-:W-:Y:S02]  /*01d0*/  @!P2 LOP3.LUT R11, R0, 0x800, RZ, 0xfc, !PT ;  /* 0x00000800000ba812 */ /* 0x000fe400078efcff */
[----:B------:R-:W-:Y:S02]  /*01e0*/  LEA R8, R3, UR4, 0x2 ;  /* 0x0000000403087c11 */ /* 0x000fe4000f8e10ff */
[----:B------:R-:W-:Y:S02]  /*01f0*/  LEA R5, R5, UR4, 0x2 ;  /* 0x0000000405057c11 */ /* 0x000fe4000f8e10ff */
[-C--:B------:R-:W-:Y:S02]  /*0200*/  @!P1 LEA.HI R10, R7, R0.reuse, RZ, 0x1b ;  /* 0x00000000070a9211 */ /* 0x080fe400078fd8ff */
[----:B------:R-:W-:Y:S02]  /*0210*/  @!P2 LEA.HI R11, R11, R0, RZ, 0x1b ;  /* 0x000000000b0ba211 */ /* 0x000fe400078fd8ff */
[----:B------:R-:W-:Y:S01]  /*0220*/  @!P1 LEA R10, R10, UR4, 0x2 ;  /* 0x000000040a0a9c11 */ /* 0x000fe2000f8e10ff */
[----:B---3--:R-:W0:Y:S01]  /*0230*/  I2F.U8 R6, R4 ;  /* 0x0000000400067306 */ /* 0x008e220000001000 */
[----:B------:R-:W-:-:S04]  /*0240*/  SHF.R.U32.HI R3, RZ, 0x8, R4 ;  /* 0x00000008ff037819 */ /* 0x000fc80000011604 */
[----:B------:R-:W-:-:S03]  /*0250*/  LOP3.LUT R3, R3, 0xff, RZ, 0xc0, !PT ;  /* 0x000000ff03037812 */ /* 0x000fc600078ec0ff */
[----:B------:R1:W2:Y:S01]  /*0260*/  I2F.U8 R9, R4.B3 ;  /* 0x3000000400097306 */ /* 0x0002a20000001000 */
[----:B------:R-:W-:Y:S01]  /*0270*/  I2FP.F32.U32 R3, R3 ;  /* 0x0000000300037245 */ /* 0x000fe20000201000 */
[----:B0-----:R0:W-:Y:S01]  /*0280*/  STS [R5], R6 ;  /* 0x0000000605007388 */ /* 0x0011e20000000800 */
[----:B-1----:R-:W-:-:S03]  /*0290*/  SHF.R.U32.HI R4, RZ, 0x10, R4 ;  /* 0x00000010ff047819 */ /* 0x002fc60000011604 */
[----:B------:R1:W-:Y:S01]  /*02a0*/  STS [R8+0x4], R3 ;  /* 0x0000040308007388 */ /* 0x0003e20000000800 */
[----:B------:R-:W-:-:S03]  /*02b0*/  LOP3.LUT R12, R4, 0xff, RZ, 0xc0, !PT ;  /* 0x000000ff040c7812 */ /* 0x000fc600078ec0ff */
[----:B--2---:R-:W-:Y:S01]  /*02c0*/  STS [R8+0xc], R9 ;  /* 0x00000c0908007388 */ /* 0x004fe20000000800 */
[----:B------:R-:W-:Y:S02]  /*02d0*/  @!P0 LEA.HI R4, R0, R0, RZ, 0x1b ;  /* 0x0000000000048211 */ /* 0x000fe400078fd8ff */
[----:B------:R-:W-:Y:S02]  /*02e0*/  I2FP.F32.U32 R7, R12 ;  /* 0x0000000c00077245 */ /* 0x000fe40000201000 */
[----:B0-----:R-:W-:Y:S02]  /*02f0*/  @!P0 LEA R6, R4, UR4, 0x2 ;  /* 0x0000000404068c11 */ /* 0x001fe4000f8e10ff */
[----:B------:R-:W-:Y:S01]  /*0300*/  @!P2 LEA R12, R11, UR4, 0x2 ;  /* 0x000000040b0cac11 */ /* 0x000fe2000f8e10ff */
[----:B------:R-:W-:Y:S01]  /*0310*/  STS [R8+0x8], R7 ;  /* 0x0000080708007388 */ /* 0x000fe20000000800 */
[----:B------:R-:W1:Y:S08]  /*0320*/  LDC.64 R4, c[0x0][0x390] ;  /* 0x0000e400ff047b82 */ /* 0x000e700000000a00 */
[----:B------:R-:W-:Y:S01]  /*0330*/  BAR.SYNC.DEFER_BLOCKING 0x0 ;  /* 0x0000000000007b1d */ /* 0x000fe20000010000 */
[----:B-1----:R-:W-:-:S05]  /*0340*/  IMAD.WIDE R2, R2, 0x4, R4 ;  /* 0x0000000402027825 */ /* 0x002fca00078e0204 */
[----:B------:R-:W0:Y:S04]  /*0350*/  @!P0 LDS R9, [R6] ;  /* 0x0000000006098984 */ /* 0x000e280000000800 */
[----:B------:R-:W1:Y:S04]  /*0360*/  @!P1 LDS R11, [R10+0x1000] ;  /* 0x001000000a0b9984 */ /* 0x000e680000000800 */
[----:B------:R-:W2:Y:S04]  /*0370*/  @!P2 LDS R13, [R12+0x2000] ;  /* 0x002000000c0da984 */ /* 0x000ea80000000800 */
[----:B0-----:R0:W-:Y:S04]  /*0380*/  @!P0 STG.E desc[UR6][R2.64], R9 ;  /* 0x0000000902008986 */ /* 0x0011e8000c101906 */
[----:B-1----:R0:W-:Y:S04]  /*0390*/  @!P1 STG.E desc[UR6][R2.64+0x1000], R11 ;  /* 0x0010000b02009986 */ /* 0x0021e8000c101906 */
[----:B--2---:R0:W-:Y:S01]  /*03a0*/  @!P2 STG.E desc[UR6][R2.64+0x2000], R13 ;  /* 0x0020000d0200a986 */ /* 0x0041e2000c101906 */
[----:B------:R-:W-:Y:S05]  /*03b0*/  @P3 EXIT ;  /* 0x000000000000394d */ /* 0x000fea0003800000 */
[----:B------:R-:W-:-:S04]  /*03c0*/  LOP3.LUT R5, R0, 0xc00, RZ, 0xfc, !PT ;  /* 0x00000c0000057812 */ /* 0x000fc800078efcff */
[----:B------:R-:W-:-:S04]  /*03d0*/  LEA.HI R5, R5, R0, RZ, 0x1b ;  /* 0x0000000005057211 */ /* 0x000fc800078fd8ff */
[----:B------:R-:W-:-:S06]  /*03e0*/  LEA R5, R5, UR4, 0x2 ;  /* 0x0000000405057c11 */ /* 0x000fcc000f8e10ff */
[----:B------:R-:W1:Y:S04]  /*03f0*/  LDS R5, [R5+0x3000] ;  /* 0x0030000005057984 */ /* 0x000e680000000800 */
[----:B-1----:R-:W-:Y:S01]  /*0400*/  STG.E desc[UR6][R2.64+0x3000], R5 ;  /* 0x0030000502007986 */ /* 0x002fe2000c101906 */
[----:B------:R-:W-:Y:S05]  /*0410*/  EXIT ;  /* 0x000000000000794d */ /* 0x000fea0003800000 */
.L_x_48:
        /* <DEDUP_REMOVED lines=14> */
.L_x_62:


//--------------------- .text._Z20map_cast_u8_to_f32_vPKjiPfi --------------------------
	.section	.text._Z20map_cast_u8_to_f32_vPKjiPfi,"ax",@progbits
	.align	128
        .global         _Z20map_cast_u8_to_f32_vPKjiPfi
        .type           _Z20map_cast_u8_to_f32_vPKjiPfi,@function
        .size           _Z20map_cast_u8_to_f32_vPKjiPfi,(.L_x_63 - _Z20map_cast_u8_to_f32_vPKjiPfi)
        .other          _Z20map_cast_u8_to_f32_vPKjiPfi,@"STO_CUDA_ENTRY STV_DEFAULT"
_Z20map_cast_u8_to_f32_vPKjiPfi:
.text._Z20map_cast_u8_to_f32_vPKjiPfi:
        /* <DEDUP_REMOVED lines=10> */
[----:B------:R-:W2:Y:S01]  /*00a0*/  LDCU UR6, c[0x0][0x398] ;  /* 0x00007300ff0677ac */ /* 0x000ea20008000800 */
[----:B0-----:R-:W-:-:S05]  /*00b0*/  IMAD.WIDE R2, R5, 0x4, R2 ;  /* 0x0000000405027825 */ /* 0x001fca00078e0202 */
[----:B-1----:R0:W3:Y:S01]  /*00c0*/  LDG.E R0, desc[UR4][R2.64] ;  /* 0x0000000402007981 */ /* 0x0020e2000c1e1900 */
[----:B------:R-:W-:Y:S02]  /*00d0*/  IMAD.SHL.U32 R7, R5, 0x4, RZ ;  /* 0x0000000405077824 */ /* 0x000fe400078e00ff */
[----:B------:R-:W1:Y:S02]  /*00e0*/  LDC.64 R4, c[0x0][0x390] ;  /* 0x0000e400ff047b82 */ /* 0x000e640000000a00 */
[C---:B------:R-:W-:Y:S01]  /*00f0*/  VIADD R6, R7.reuse, 0x1 ;  /* 0x0000000107067836 */ /* 0x040fe20000000000 */
[C---:B--2---:R-:W-:Y:S01]  /*0100*/  ISETP.GE.AND P0, PT, R7.reuse, UR6, PT ;  /* 0x0000000607007c0c */ /* 0x044fe2000bf06270 */
[----:B------:R-:W-:-:S03]  /*0110*/  VIADD R8, R7, 0x2 ;  /* 0x0000000207087836 */ /* 0x000fc60000000000 */
[----:B------:R-:W-:Y:S01]  /*0120*/  ISETP.GE.AND P1, PT, R6, UR6, PT ;  /* 0x0000000606007c0c */ /* 0x000fe2000bf26270 */
[----:B0-----:R-:W-:Y:S01]  /*0130*/  VIADD R3, R7, 0x3 ;  /* 0x0000000307037836 */ /* 0x001fe20000000000 */
[----:B------:R-:W-:-:S04]  /*0140*/  ISETP.GE.AND P2, PT, R8, UR6, PT ;  /* 0x0000000608007c0c */ /* 0x000fc8000bf46270 */
[----:B------:R-:W-:-:S03]  /*0150*/  ISETP.GE.AND P3, PT, R3, UR6, PT ;  /* 0x0000000603007c0c */ /* 0x000fc6000bf66270 */
[----:B---3--:R-:W0:Y:S04]  /*0160*/  @!P0 I2F.U8 R9, R0 ;  /* 0x0000000000098306 */ /* 0x008e280000001000 */
[--C-:B------:R-:W-:Y:S02]  /*0170*/  @!P1 SHF.R.U32.HI R6, RZ, 0x8, R0.reuse ;  /* 0x00000008ff069819 */ /* 0x100fe40000011600 */
[----:B------:R-:W-:Y:S02]  /*0180*/  @!P2 SHF.R.U32.HI R2, RZ, 0x10, R0 ;  /* 0x00000010ff02a819 */ /* 0x000fe40000011600 */
[----:B------:R-:W-:Y:S02]  /*0190*/  @!P1 LOP3.LUT R6, R6, 0xff, RZ, 0xc0, !PT ;  /* 0x000000ff06069812 */ /* 0x000fe400078ec0ff */
[----:B------:R-:W-:Y:S01]  /*01a0*/  @!P2 LOP3.LUT R8, R2, 0xff, RZ, 0xc0, !PT ;  /* 0x000000ff0208a812 */ /* 0x000fe200078ec0ff */
[----:B-1----:R-:W-:Y:S01]  /*01b0*/  IMAD.WIDE R2, R7, 0x4, R4 ;  /* 0x0000000407027825 */ /* 0x002fe200078e0204 */
[----:B------:R-:W-:-:S02]  /*01c0*/  @!P1 I2FP.F32.U32 R5, R6 ;  /* 0x0000000600059245 */ /* 0x000fc40000201000 */
[----:B------:R-:W-:-:S03]  /*01d0*/  @!P2 I2FP.F32.U32 R7, R8 ;  /* 0x000000080007a245 */ /* 0x000fc60000201000 */
[----:B------:R1:W-:Y:S04]  /*01e0*/  @!P1 STG.E desc[UR4][R2.64+0x4], R5 ;  /* 0x0000040502009986 */ /* 0x0003e8000c101904 */
[----:B0-----:R1:W-:Y:S04]  /*01f0*/  @!P0 STG.E desc[UR4][R2.64], R9 ;  /* 0x0000000902008986 */ /* 0x0013e8000c101904 */
[----:B------:R1:W-:Y:S01]  /*0200*/  @!P2 STG.E desc[UR4][R2.64+0x8], R7 ;  /* 0x000008070200a986 */ /* 0x0003e2000c101904 */
[----:B------:R-:W-:Y:S05]  /*0210*/  @P3 EXIT ;  /* 0x000000000000394d */ /* 0x000fea0003800000 */
[----:B-1----:R-:W0:Y:S02]  /*0220*/  I2F.U8 R5, R0.B3 ;  /* 0x3000000000057306 */ /* 0x002e240000001000 */
[----:B0-----:R-:W-:Y:S01]  /*0230*/  STG.E desc[UR4][R2.64+0xc], R5 ;  /* 0x00000c0502007986 */ /* 0x001fe2000c101904 */
[----:B------:R-:W-:Y:S05]  /*0240*/  EXIT ;  /* 0x000000000000794d */ /* 0x000fea0003800000 */
.L_x_49:
        /* <DEDUP_REMOVED lines=11> */
.L_x_63:


//--------------------- .text._Z27map_set_constant_f32_kernelPfif --------------------------
	.section	.text._Z27map_set_constant_f32_kernelPfif,"ax",@progbits
	.align	128
        .global         _Z27map_set_constant_f32_kernelPfif
        .type           _Z27map_set_constant_f32_kernelPfif,@function
        .size           _Z27map_set_constant_f32_kernelPfif,(.L_x_64 - _Z27map_set_constant_f32_kernelPfif)
        .other          _Z27map_set_constant_f32_kernelPfif,@"STO_CUDA_ENTRY STV_DEFAULT"
_Z27map_set_constant_f32_kernelPfif:
.text._Z27map_set_constant_f32_kernelPfif:
        /* <DEDUP_REMOVED lines=10> */
[----:B------:R-:W1:Y:S01]  /*00a0*/  LDC R7, c[0x0][0x38c] ;  /* 0x0000e300ff077b82 */ /* 0x000e620000000800 */
[----:B0-----:R-:W-:-:S05]  /*00b0*/  IMAD.WIDE R2, R5, 0x4, R2 ;  /* 0x0000000405027825 */ /* 0x001fca00078e0202 */
[----:B-1----:R-:W-:Y:S01]  /*00c0*/  STG.E desc[UR4][R2.64], R7 ;  /* 0x0000000702007986 */ /* 0x002fe2000c101904 */
[----:B------:R-:W-:Y:S05]  /*00d0*/  EXIT ;  /* 0x000000000000794d */ /* 0x000fea0003800000 */
.L_x_50:
        /* <DEDUP_REMOVED lines=10> */
.L_x_64:


//--------------------- .text._Z27map_set_constant_i32_kernelPiii --------------------------
	.section	.text._Z27map_set_constant_i32_kernelPiii,"ax",@progbits
	.align	128
        .global         _Z27map_set_constant_i32_kernelPiii
        .type           _Z27map_set_constant_i32_kernelPiii,@function
        .size           _Z27map_set_constant_i32_kernelPiii,(.L_x_65 - _Z27map_set_constant_i32_kernelPiii)
        .other          _Z27map_set_constant_i32_kernelPiii,@"STO_CUDA_ENTRY STV_DEFAULT"
_Z27map_set_constant_i32_kernelPiii:
.text._Z27map_set_constant_i32_kernelPiii:
        /* <DEDUP_REMOVED lines=14> */
.L_x_51:
        /* <DEDUP_REMOVED lines=10> */
.L_x_65:


//--------------------- .text._Z20map_print_f32_kernelPKfi --------------------------
	.section	.text._Z20map_print_f32_kernelPKfi,"ax",@progbits
	.align	128
        .global         _Z20map_print_f32_kernelPKfi
        .type           _Z20map_print_f32_kernelPKfi,@function
        .size           _Z20map_print_f32_kernelPKfi,(.L_x_66 - _Z20map_print_f32_kernelPKfi)
        .other          _Z20map_print_f32_kernelPKfi,@"STO_CUDA_ENTRY STV_DEFAULT"
_Z20map_print_f32_kernelPKfi:
.text._Z20map_print_f32_kernelPKfi:
[----:B------:R-:W0:Y:S01]  /*0000*/  LDC R1, c[0x0][0x37c] ;  /* 0x0000df00ff017b82 */ /* 0x000e220000000800 */
[----:B------:R-:W1:Y:S01]  /*0010*/  S2R R0, SR_TID.X ;  /* 0x0000000000007919 */ /* 0x000e620000002100 */
[----:B------:R-:W2:Y:S06]  /*0020*/  LDCU UR5, c[0x0][0x2fc] ;  /* 0x00005f80ff0577ac */ /* 0x000eac0008000800 */
[----:B------:R-:W1:Y:S01]  /*0030*/  S2UR UR6, SR_CTAID.X ;  /* 0x00000000000679c3 */ /* 0x000e620000002500 */
[----:B0-----:R-:W-:Y:S01]  /*0040*/  VIADD R1, R1, 0xfffffff0 ;  /* 0xfffffff001017836 */ /* 0x001fe20000000000 */
[----:B------:R-:W0:Y:S01]  /*0050*/  LDCU UR7, c[0x0][0x388] ;  /* 0x00007100ff0777ac */ /* 0x000e220008000800 */
[----:B------:R-:W3:Y:S05]  /*0060*/  LDCU UR4, c[0x0][0x2f8] ;  /* 0x00005f00ff0477ac */ /* 0x000eea0008000800 */
[----:B------:R-:W1:Y:S01]  /*0070*/  LDC R3, c[0x0][0x360] ;  /* 0x0000d800ff037b82 */ /* 0x000e620000000800 */
[----:B---3--:R-:W-:-:S05]  /*0080*/  IADD3 R6, P1, PT, R1, UR4, RZ ;  /* 0x0000000401067c10 */ /* 0x008fca000ff3e0ff */
[----:B--2---:R-:W-:Y:S02]  /*0090*/  IMAD.X R7, RZ, RZ, UR5, P1 ;  /* 0x00000005ff077e24 */ /* 0x004fe400088e06ff */
[----:B-1----:R-:W-:-:S05]  /*00a0*/  IMAD R0, R3, UR6, R0 ;  /* 0x0000000603007c24 */ /* 0x002fca000f8e0200 */
[----:B0-----:R-:W-:-:S13]  /*00b0*/  ISETP.GE.AND P0, PT, R0, UR7, PT ;  /* 0x0000000700007c0c */ /* 0x001fda000bf06270 */
[----:B------:R-:W-:Y:S05]  /*00c0*/  @P0 EXIT ;  /* 0x000000000000094d */ /* 0x000fea0003800000 */
[----:B------:R-:W0:Y:S01]  /*00d0*/  LDC.64 R2, c[0x0][0x380] ;  /* 0x0000e000ff027b82 */ /* 0x000e220000000a00 */
[----:B------:R-:W1:Y:S01]  /*00e0*/  LDCU.64 UR4, c[0x0][0x358] ;  /* 0x00006b00ff0477ac */ /* 0x000e620008000a00 */
[----:B0-----:R-:W-:-:S06]  /*00f0*/  IMAD.WIDE R2, R0, 0x4, R2 ;  /* 0x0000000400027825 */ /* 0x001fcc00078e0202 */
[----:B-1----:R-:W2:Y:S01]  /*0100*/  LDG.E R2, desc[UR4][R2.64] ;  /* 0x0000000402027981 */ /* 0x002ea2000c1e1900 */
[----:B------:R-:W-:Y:S01]  /*0110*/  MOV R10, 0x10 ;  /* 0x00000010000a7802 */ /* 0x000fe20000000f00 */
[----:B------:R-:W0:Y:S02]  /*0120*/  LDCU.64 UR4, c[0x4][0x8] ;  /* 0x01000100ff0477ac */ /* 0x000e240008000a00 */
[----:B------:R1:W-:Y:S03]  /*0130*/  STL [R1], R0 ;  /* 0x0000000001007387 */ /* 0x0003e60000100800 */
[----:B------:R-:W3:Y:S01]  /*0140*/  LDC.64 R10, c[0x4][R10] ;  /* 0x010000000a0a7b82 */ /* 0x000ee20000000a00 */
[----:B0-----:R-:W-:Y:S01]  /*0150*/  MOV R4, UR4 ;  /* 0x0000000400047c02 */ /* 0x001fe20008000f00 */
[----:B------:R-:W-:Y:S01]  /*0160*/  IMAD.U32 R5, RZ, RZ, UR5 ;  /* 0x00000005ff057e24 */ /* 0x000fe2000f8e00ff */
[----:B--2---:R-:W0:Y:S02]  /*0170*/  F2F.F64.F32 R8, R2 ;  /* 0x0000000200087310 */ /* 0x004e240000201800 */
[----:B0--3--:R1:W-:Y:S04]  /*0180*/  STL.64 [R1+0x8], R8 ;  /* 0x0000080801007387 */ /* 0x0093e80000100a00 */
[----:B------:R-:W-:-:S07]  /*0190*/  LEPC R20, `(.L_x_52) ;  /* 0x000000001014794e */ /* 0x000fce0000000000 */
[----:B-1----:R-:W-:Y:S05]  /*01a0*/  CALL.ABS.NOINC R10 ;  /* 0x000000000a007343 */ /* 0x002fea0003c00000 */
.L_x_52:
[----:B------:R-:W-:Y:S05]  /*01b0*/  EXIT ;  /* 0x000000000000794d */ /* 0x000fea0003800000 */
.L_x_53:
        /* <DEDUP_REMOVED lines=12> */
.L_x_66:


//--------------------- .text._Z20map_print_i32_kernelPKii --------------------------
	.section	.text._Z20map_print_i32_kernelPKii,"ax",@progbits
	.align	128
        .global         _Z20map_print_i32_kernelPKii
        .type           _Z20map_print_i32_kernelPKii,@function
        .size           _Z20map_print_i32_kernelPKii,(.L_x_67 - _Z20map_print_i32_kernelPKii)
        .other          _Z20map_print_i32_kernelPKii,@"STO_CUDA_ENTRY STV_DEFAULT"
_Z20map_print_i32_kernelPKii:
.text._Z20map_print_i32_kernelPKii:
        /* <DEDUP_REMOVED lines=15> */
[----:B0-----:R-:W-:-:S05]  /*00f0*/  IMAD.WIDE R8, R2, 0x4, R8 ;  /* 0x0000000402087825 */ /* 0x001fca00078e0208 */
[----:B-1----:R-:W2:Y:S01]  /*0100*/  LDG.E R3, desc[UR4][R8.64] ;  /* 0x0000000408037981 */ /* 0x002ea2000c1e1900 */
[----:B------:R-:W-:Y:S01]  /*0110*/  MOV R0, 0x10 ;  /* 0x0000001000007802 */ /* 0x000fe20000000f00 */
[----:B------:R-:W0:Y:S03]  /*0120*/  LDCU.64 UR4, c[0x4][URZ] ;  /* 0x01000000ff0477ac */ /* 0x000e260008000a00 */
[----:B------:R1:W3:Y:S01]  /*0130*/  LDC.64 R10, c[0x4][R0] ;  /* 0x01000000000a7b82 */ /* 0x0002e20000000a00 */
[----:B0-----:R-:W-:Y:S01]  /*0140*/  MOV R4, UR4 ;  /* 0x0000000400047c02 */ /* 0x001fe20008000f00 */
[----:B------:R-:W-:Y:S01]  /*0150*/  IMAD.U32 R5, RZ, RZ, UR5 ;  /* 0x00000005ff057e24 */ /* 0x000fe2000f8e00ff */
[----:B--23--:R1:W-:Y:S06]  /*0160*/  STL.64 [R1], R2 ;  /* 0x0000000201007387 */ /* 0x00c3ec0000100a00 */
[----:B------:R-:W-:-:S07]  /*0170*/  LEPC R20, `(.L_x_54) ;  /* 0x000000001014794e */ /* 0x000fce0000000000 */
[----:B-1----:R-:W-:Y:S05]  /*0180*/  CALL.ABS.NOINC R10 ;  /* 0x000000000a007343 */ /* 0x002fea0003c00000 */
.L_x_54:
[----:B------:R-:W-:Y:S05]  /*0190*/  EXIT ;  /* 0x000000000000794d */ /* 0x000fea0003800000 */
.L_x_55:
        /* <DEDUP_REMOVED lines=14> */
.L_x_67:


//--------------------- .nv.global.init           --------------------------
	.section	.nv.global.init,"aw",@progbits
.nv.global.init:
	.type		$str,@object
	.size		$str,($str$1 - $str)
$str:
        /*0000*/ 	.byte	0x44, 0x45, 0x42, 0x55, 0x47, 0x3a, 0x20, 0x70, 0x72, 0x69, 0x6e, 0x74, 0x3a, 0x20, 0x5b, 0x25
        /*0010*/ 	.byte	0x64, 0x5d, 0x20, 0x25, 0x64, 0x0a, 0x00
	.type		$str$1,@object
	.size		$str$1,(.L_1 - $str$1)
$str$1:
        /*0017*/ 	.byte	0x44, 0x45, 0x42, 0x55, 0x47, 0x3a, 0x20, 0x70, 0x72, 0x69, 0x6e, 0x74, 0x3a, 0x20, 0x5b, 0x25
        /*0027*/ 	.byte	0x64, 0x5d, 0x20, 0x25, 0x67, 0x0a, 0x00
.L_1:


//--------------------- .nv.shared.reserved.0     --------------------------
	.section	.nv.shared.reserved.0,"aw",@nobits
	.weak		__nv_reservedSMEM_offset_0_alias
	.size		__nv_reservedSMEM_offset_0_alias, 0, 64
	.other		__nv_reservedSMEM_offset_0_alias,@"STO_CUDA_RESERVED_SHARED STV_DEFAULT"
__nv_reservedSMEM_offset_0_alias:
	.zero		0
	.zero		64


//--------------------- .nv.shared._Z23map_cast_u8_to_f32_vs_nPKjiPfi --------------------------
	.section	.nv.shared._Z23map_cast_u8_to_f32_vs_nPKjiPfi,"aw",@nobits
	.sectionflags	@""
	.align	4
.nv.shared._Z23map_cast_u8_to_f32_vs_nPKjiPfi:
	.zero		17920


//--------------------- .nv.shared._Z21map_cast_u8_to_f32_vsPKjiPfi --------------------------
	.section	.nv.shared._Z21map_cast_u8_to_f32_vsPKjiPfi,"aw",@nobits
	.sectionflags	@""
	.align	4
.nv.shared._Z21map_cast_u8_to_f32_vsPKjiPfi:
	.zero		17920


//--------------------- .nv.constant0._Z18map_add_f32_kernelPKfiPf --------------------------
	.section	.nv.constant0._Z18map_add_f32_kernelPKfiPf,"a",@progbits
	.sectionflags	@""
	.align	4
.nv.constant0._Z18map_add_f32_kernelPKfiPf:
	.zero		920


//--------------------- .nv.constant0._Z18map_add_i32_kernelPKiiPi --------------------------
	.section	.nv.constant0._Z18map_add_i32_kernelPKiiPi,"a",@progbits
	.sectionflags	@""
	.align	4
.nv.constant0._Z18map_add_i32_kernelPKiiPi:
	.zero		920


//--------------------- .nv.constant0._Z23map_cast_u8_to_f32_vs_nPKjiPfi --------------------------
	.section	.nv.constant0._Z23map_cast_u8_to_f32_vs_nPKjiPfi,"a",@progbits
	.sectionflags	@""
	.align	4
.nv.constant0._Z23map_cast_u8_to_f32_vs_nPKjiPfi:
	.zero		924


//--------------------- .nv.constant0._Z22map_cast_u8_to_f32_v_nPKjiPfi --------------------------
	.section	.nv.constant0._Z22map_cast_u8_to_f32_v_nPKjiPfi,"a",@progbits
	.sectionflags	@""
	.align	4
.nv.constant0._Z22map_cast_u8_to_f32_v_nPKjiPfi:
	.zero		924


//--------------------- .nv.constant0._Z21map_cast_u8_to_f32_vsPKjiPfi --------------------------
	.section	.nv.constant0._Z21map_cast_u8_to_f32_vsPKjiPfi,"a",@progbits
	.sectionflags	@""
	.align	4
.nv.constant0._Z21map_cast_u8_to_f32_vsPKjiPfi:
	.zero		924


//--------------------- .nv.constant0._Z20map_cast_u8_to_f32_vPKjiPfi --------------------------
	.section	.nv.constant0._Z20map_cast_u8_to_f32_vPKjiPfi,"a",@progbits
	.sectionflags	@""
	.align	4
.nv.constant0._Z20map_cast_u8_to_f32_vPKjiPfi:
	.zero		924


//--------------------- .nv.constant0._Z27map_set_constant_f32_kernelPfif --------------------------
	.section	.nv.constant0._Z27map_set_constant_f32_kernelPfif,"a",@progbits
	.sectionflags	@""
	.align	4
.nv.constant0._Z27map_set_constant_f32_kernelPfif:
	.zero		912


//--------------------- .nv.constant0._Z27map_set_constant_i32_kernelPiii --------------------------
	.section	.nv.constant0._Z27map_set_constant_i32_kernelPiii,"a",@progbits
	.sectionflags	@""
	.align	4
.nv.constant0._Z27map_set_constant_i32_kernelPiii:
	.zero		912


//--------------------- .nv.constant0._Z20map_print_f32_kernelPKfi --------------------------
	.section	.nv.constant0._Z20map_print_f32_kernelPKfi,"a",@progbits
	.sectionflags	@""
	.align	4
.nv.constant0._Z20map_print_f32_kernelPKfi:
	.zero		908


//--------------------- .nv.constant0._Z20map_print_i32_kernelPKii --------------------------
	.section	.nv.constant0._Z20map_print_i32_kernelPKii,"a",@progbits
	.sectionflags	@""
	.align	4
.nv.constant0._Z20map_print_i32_kernelPKii:
	.zero		908


//--------------------- SYMBOLS --------------------------

	.type		.nv.reservedSmem.offset0,@object
	.size		.nv.reservedSmem.offset0,0x4
	.type		.nv.reservedSmem.cap,@object
	.size		.nv.reservedSmem.cap,0x4
	.type		vprintf,@function
